//
// Generated by NVIDIA NVVM Compiler
//
// Compiler Build ID: CL-36424714
// Cuda compilation tools, release 13.0, V13.0.88
// Based on NVVM 20.0.0
//

.version 9.0
.target sm_100
.address_size 64

	// .globl	_Z22__kernel_fused_softmaxPfii

.visible .entry _Z22__kernel_fused_softmaxPfii(
	.param .u64 .ptr .align 1 _Z22__kernel_fused_softmaxPfii_param_0,
	.param .u32 _Z22__kernel_fused_softmaxPfii_param_1,
	.param .u32 _Z22__kernel_fused_softmaxPfii_param_2
)
{
	.reg .pred 	%p<32>;
	.reg .b32 	%r<115>;
	.reg .b32 	%f<360>;
	.reg .b64 	%rd<34>;

	ld.param.u64 	%rd13, [_Z22__kernel_fused_softmaxPfii_param_0];
	ld.param.u32 	%r26, [_Z22__kernel_fused_softmaxPfii_param_1];
	ld.param.u32 	%r25, [_Z22__kernel_fused_softmaxPfii_param_2];
	mov.u32 	%r27, %tid.y;
	mov.u32 	%r1, %tid.x;
	and.b32  	%r114, %r1, 31;
	mov.u32 	%r28, %ctaid.x;
	mov.u32 	%r29, %ntid.y;
	mad.lo.s32 	%r3, %r28, %r29, %r27;
	setp.ge.s32 	%p1, %r3, %r26;
	@%p1 bra 	$L__BB0_32;
	cvta.to.global.u64 	%rd1, %rd13;
	mul.lo.s32 	%r4, %r25, %r3;
	mul.wide.s32 	%rd14, %r4, 4;
	add.s64 	%rd2, %rd1, %rd14;
	mul.wide.u32 	%rd15, %r114, 4;
	add.s64 	%rd16, %rd2, %rd15;
	ld.global.f32 	%f350, [%rd16];
	or.b32  	%r109, %r114, 32;
	setp.ge.s32 	%p2, %r109, %r25;
	mov.f32 	%f359, 0f3F800000;
	@%p2 bra 	$L__BB0_25;
	sub.s32 	%r30, %r25, %r114;
	add.s32 	%r6, %r30, -33;
	shr.u32 	%r31, %r6, 5;
	add.s32 	%r7, %r31, 1;
	setp.lt.u32 	%p3, %r6, 96;
	mov.f32 	%f359, 0f3F800000;
	@%p3 bra 	$L__BB0_14;
	and.b32  	%r32, %r7, 268435452;
	neg.s32 	%r110, %r32;
	and.b32  	%r33, %r1, 31;
	mul.wide.u32 	%rd18, %r33, 4;
	add.s64 	%rd19, %rd14, %rd18;
	add.s64 	%rd20, %rd19, %rd1;
	add.s64 	%rd31, %rd20, 512;
	mov.f32 	%f359, 0f3F800000;
	mov.u32 	%r111, %r114;
$L__BB0_4:
	.pragma "nounroll";
	ld.global.f32 	%f27, [%rd31+-384];
	setp.geu.f32 	%p4, %f350, %f27;
	@%p4 bra 	$L__BB0_6;
	sub.f32 	%f55, %f350, %f27;
	fma.rn.f32 	%f56, %f55, 0f3BBB989D, 0f3F000000;
	cvt.sat.f32.f32 	%f57, %f56;
	mov.f32 	%f58, 0f4B400001;
	mov.f32 	%f59, 0f437C0000;
	fma.rm.f32 	%f60, %f57, %f59, %f58;
	add.f32 	%f61, %f60, 0fCB40007F;
	neg.f32 	%f62, %f61;
	fma.rn.f32 	%f63, %f55, 0f3FB8AA3B, %f62;
	fma.rn.f32 	%f64, %f55, 0f32A57060, %f63;
	mov.b32 	%r34, %f60;
	shl.b32 	%r35, %r34, 23;
	mov.b32 	%f65, %r35;
	ex2.approx.ftz.f32 	%f66, %f64;
	mul.f32 	%f67, %f66, %f65;
	mul.f32 	%f359, %f359, %f67;
	mov.f32 	%f350, %f27;
$L__BB0_6:
	sub.f32 	%f68, %f27, %f350;
	fma.rn.f32 	%f69, %f68, 0f3BBB989D, 0f3F000000;
	cvt.sat.f32.f32 	%f70, %f69;
	mov.f32 	%f71, 0f4B400001;
	mov.f32 	%f72, 0f437C0000;
	fma.rm.f32 	%f73, %f70, %f72, %f71;
	add.f32 	%f74, %f73, 0fCB40007F;
	neg.f32 	%f75, %f74;
	fma.rn.f32 	%f76, %f68, 0f3FB8AA3B, %f75;
	fma.rn.f32 	%f77, %f68, 0f32A57060, %f76;
	mov.b32 	%r36, %f73;
	shl.b32 	%r37, %r36, 23;
	mov.b32 	%f78, %r37;
	ex2.approx.ftz.f32 	%f79, %f77;
	fma.rn.f32 	%f353, %f79, %f78, %f359;
	ld.global.f32 	%f32, [%rd31+-256];
	setp.geu.f32 	%p5, %f350, %f32;
	@%p5 bra 	$L__BB0_8;
	sub.f32 	%f80, %f350, %f32;
	fma.rn.f32 	%f81, %f80, 0f3BBB989D, 0f3F000000;
	cvt.sat.f32.f32 	%f82, %f81;
	mov.f32 	%f83, 0f4B400001;
	mov.f32 	%f84, 0f437C0000;
	fma.rm.f32 	%f85, %f82, %f84, %f83;
	add.f32 	%f86, %f85, 0fCB40007F;
	neg.f32 	%f87, %f86;
	fma.rn.f32 	%f88, %f80, 0f3FB8AA3B, %f87;
	fma.rn.f32 	%f89, %f80, 0f32A57060, %f88;
	mov.b32 	%r38, %f85;
	shl.b32 	%r39, %r38, 23;
	mov.b32 	%f90, %r39;
	ex2.approx.ftz.f32 	%f91, %f89;
	mul.f32 	%f92, %f91, %f90;
	mul.f32 	%f353, %f353, %f92;
	mov.f32 	%f350, %f32;
$L__BB0_8:
	sub.f32 	%f93, %f32, %f350;
	fma.rn.f32 	%f94, %f93, 0f3BBB989D, 0f3F000000;
	cvt.sat.f32.f32 	%f95, %f94;
	mov.f32 	%f96, 0f4B400001;
	mov.f32 	%f97, 0f437C0000;
	fma.rm.f32 	%f98, %f95, %f97, %f96;
	add.f32 	%f99, %f98, 0fCB40007F;
	neg.f32 	%f100, %f99;
	fma.rn.f32 	%f101, %f93, 0f3FB8AA3B, %f100;
	fma.rn.f32 	%f102, %f93, 0f32A57060, %f101;
	mov.b32 	%r40, %f98;
	shl.b32 	%r41, %r40, 23;
	mov.b32 	%f103, %r41;
	ex2.approx.ftz.f32 	%f104, %f102;
	fma.rn.f32 	%f355, %f104, %f103, %f353;
	ld.global.f32 	%f37, [%rd31+-128];
	setp.geu.f32 	%p6, %f350, %f37;
	@%p6 bra 	$L__BB0_10;
	sub.f32 	%f105, %f350, %f37;
	fma.rn.f32 	%f106, %f105, 0f3BBB989D, 0f3F000000;
	cvt.sat.f32.f32 	%f107, %f106;
	mov.f32 	%f108, 0f4B400001;
	mov.f32 	%f109, 0f437C0000;
	fma.rm.f32 	%f110, %f107, %f109, %f108;
	add.f32 	%f111, %f110, 0fCB40007F;
	neg.f32 	%f112, %f111;
	fma.rn.f32 	%f113, %f105, 0f3FB8AA3B, %f112;
	fma.rn.f32 	%f114, %f105, 0f32A57060, %f113;
	mov.b32 	%r42, %f110;
	shl.b32 	%r43, %r42, 23;
	mov.b32 	%f115, %r43;
	ex2.approx.ftz.f32 	%f116, %f114;
	mul.f32 	%f117, %f116, %f115;
	mul.f32 	%f355, %f355, %f117;
	mov.f32 	%f350, %f37;
$L__BB0_10:
	sub.f32 	%f118, %f37, %f350;
	fma.rn.f32 	%f119, %f118, 0f3BBB989D, 0f3F000000;
	cvt.sat.f32.f32 	%f120, %f119;
	mov.f32 	%f121, 0f4B400001;
	mov.f32 	%f122, 0f437C0000;
	fma.rm.f32 	%f123, %f120, %f122, %f121;
	add.f32 	%f124, %f123, 0fCB40007F;
	neg.f32 	%f125, %f124;
	fma.rn.f32 	%f126, %f118, 0f3FB8AA3B, %f125;
	fma.rn.f32 	%f127, %f118, 0f32A57060, %f126;
	mov.b32 	%r44, %f123;
	shl.b32 	%r45, %r44, 23;
	mov.b32 	%f128, %r45;
	ex2.approx.ftz.f32 	%f129, %f127;
	fma.rn.f32 	%f357, %f129, %f128, %f355;
	ld.global.f32 	%f42, [%rd31];
	setp.geu.f32 	%p7, %f350, %f42;
	@%p7 bra 	$L__BB0_12;
	sub.f32 	%f130, %f350, %f42;
	fma.rn.f32 	%f131, %f130, 0f3BBB989D, 0f3F000000;
	cvt.sat.f32.f32 	%f132, %f131;
	mov.f32 	%f133, 0f4B400001;
	mov.f32 	%f134, 0f437C0000;
	fma.rm.f32 	%f135, %f132, %f134, %f133;
	add.f32 	%f136, %f135, 0fCB40007F;
	neg.f32 	%f137, %f136;
	fma.rn.f32 	%f138, %f130, 0f3FB8AA3B, %f137;
	fma.rn.f32 	%f139, %f130, 0f32A57060, %f138;
	mov.b32 	%r46, %f135;
	shl.b32 	%r47, %r46, 23;
	mov.b32 	%f140, %r47;
	ex2.approx.ftz.f32 	%f141, %f139;
	mul.f32 	%f142, %f141, %f140;
	mul.f32 	%f357, %f357, %f142;
	mov.f32 	%f350, %f42;
$L__BB0_12:
	sub.f32 	%f143, %f42, %f350;
	fma.rn.f32 	%f144, %f143, 0f3BBB989D, 0f3F000000;
	cvt.sat.f32.f32 	%f145, %f144;
	mov.f32 	%f146, 0f4B400001;
	mov.f32 	%f147, 0f437C0000;
	fma.rm.f32 	%f148, %f145, %f147, %f146;
	add.f32 	%f149, %f148, 0fCB40007F;
	neg.f32 	%f150, %f149;
	fma.rn.f32 	%f151, %f143, 0f3FB8AA3B, %f150;
	fma.rn.f32 	%f152, %f143, 0f32A57060, %f151;
	mov.b32 	%r48, %f148;
	shl.b32 	%r49, %r48, 23;
	mov.b32 	%f153, %r49;
	ex2.approx.ftz.f32 	%f154, %f152;
	fma.rn.f32 	%f359, %f154, %f153, %f357;
	add.s32 	%r111, %r111, 128;
	add.s32 	%r110, %r110, 4;
	add.s64 	%rd31, %rd31, 512;
	setp.eq.s32 	%p8, %r110, 0;
	@%p8 bra 	$L__BB0_13;
	bra.uni 	$L__BB0_4;
$L__BB0_13:
	add.s32 	%r109, %r111, 32;
$L__BB0_14:
	and.b32  	%r50, %r7, 3;
	setp.eq.s32 	%p9, %r50, 0;
	@%p9 bra 	$L__BB0_25;
	setp.eq.s32 	%p10, %r50, 1;
	@%p10 bra 	$L__BB0_21;
	mul.wide.u32 	%rd21, %r109, 4;
	add.s64 	%rd4, %rd2, %rd21;
	ld.global.f32 	%f6, [%rd4];
	setp.geu.f32 	%p11, %f350, %f6;
	@%p11 bra 	$L__BB0_18;
	sub.f32 	%f156, %f350, %f6;
	fma.rn.f32 	%f157, %f156, 0f3BBB989D, 0f3F000000;
	cvt.sat.f32.f32 	%f158, %f157;
	mov.f32 	%f159, 0f4B400001;
	mov.f32 	%f160, 0f437C0000;
	fma.rm.f32 	%f161, %f158, %f160, %f159;
	add.f32 	%f162, %f161, 0fCB40007F;
	neg.f32 	%f163, %f162;
	fma.rn.f32 	%f164, %f156, 0f3FB8AA3B, %f163;
	fma.rn.f32 	%f165, %f156, 0f32A57060, %f164;
	mov.b32 	%r51, %f161;
	shl.b32 	%r52, %r51, 23;
	mov.b32 	%f166, %r52;
	ex2.approx.ftz.f32 	%f167, %f165;
	mul.f32 	%f168, %f167, %f166;
	mul.f32 	%f359, %f359, %f168;
	mov.f32 	%f350, %f6;
$L__BB0_18:
	sub.f32 	%f169, %f6, %f350;
	fma.rn.f32 	%f170, %f169, 0f3BBB989D, 0f3F000000;
	cvt.sat.f32.f32 	%f171, %f170;
	mov.f32 	%f172, 0f4B400001;
	mov.f32 	%f173, 0f437C0000;
	fma.rm.f32 	%f174, %f171, %f173, %f172;
	add.f32 	%f175, %f174, 0fCB40007F;
	neg.f32 	%f176, %f175;
	fma.rn.f32 	%f177, %f169, 0f3FB8AA3B, %f176;
	fma.rn.f32 	%f178, %f169, 0f32A57060, %f177;
	mov.b32 	%r53, %f174;
	shl.b32 	%r54, %r53, 23;
	mov.b32 	%f179, %r54;
	ex2.approx.ftz.f32 	%f180, %f178;
	fma.rn.f32 	%f341, %f180, %f179, %f359;
	ld.global.f32 	%f11, [%rd4+128];
	setp.geu.f32 	%p12, %f350, %f11;
	@%p12 bra 	$L__BB0_20;
	sub.f32 	%f181, %f350, %f11;
	fma.rn.f32 	%f182, %f181, 0f3BBB989D, 0f3F000000;
	cvt.sat.f32.f32 	%f183, %f182;
	mov.f32 	%f184, 0f4B400001;
	mov.f32 	%f185, 0f437C0000;
	fma.rm.f32 	%f186, %f183, %f185, %f184;
	add.f32 	%f187, %f186, 0fCB40007F;
	neg.f32 	%f188, %f187;
	fma.rn.f32 	%f189, %f181, 0f3FB8AA3B, %f188;
	fma.rn.f32 	%f190, %f181, 0f32A57060, %f189;
	mov.b32 	%r55, %f186;
	shl.b32 	%r56, %r55, 23;
	mov.b32 	%f191, %r56;
	ex2.approx.ftz.f32 	%f192, %f190;
	mul.f32 	%f193, %f192, %f191;
	mul.f32 	%f341, %f341, %f193;
	mov.f32 	%f350, %f11;
$L__BB0_20:
	sub.f32 	%f194, %f11, %f350;
	fma.rn.f32 	%f195, %f194, 0f3BBB989D, 0f3F000000;
	cvt.sat.f32.f32 	%f196, %f195;
	mov.f32 	%f197, 0f4B400001;
	mov.f32 	%f198, 0f437C0000;
	fma.rm.f32 	%f199, %f196, %f198, %f197;
	add.f32 	%f200, %f199, 0fCB40007F;
	neg.f32 	%f201, %f200;
	fma.rn.f32 	%f202, %f194, 0f3FB8AA3B, %f201;
	fma.rn.f32 	%f203, %f194, 0f32A57060, %f202;
	mov.b32 	%r57, %f199;
	shl.b32 	%r58, %r57, 23;
	mov.b32 	%f204, %r58;
	ex2.approx.ftz.f32 	%f205, %f203;
	fma.rn.f32 	%f359, %f205, %f204, %f341;
	add.s32 	%r109, %r109, 64;
$L__BB0_21:
	and.b32  	%r59, %r6, 32;
	setp.ne.s32 	%p13, %r59, 0;
	@%p13 bra 	$L__BB0_25;
	mul.wide.u32 	%rd22, %r109, 4;
	add.s64 	%rd23, %rd2, %rd22;
	ld.global.f32 	%f20, [%rd23];
	setp.geu.f32 	%p14, %f350, %f20;
	@%p14 bra 	$L__BB0_24;
	sub.f32 	%f206, %f350, %f20;
	fma.rn.f32 	%f207, %f206, 0f3BBB989D, 0f3F000000;
	cvt.sat.f32.f32 	%f208, %f207;
	mov.f32 	%f209, 0f4B400001;
	mov.f32 	%f210, 0f437C0000;
	fma.rm.f32 	%f211, %f208, %f210, %f209;
	add.f32 	%f212, %f211, 0fCB40007F;
	neg.f32 	%f213, %f212;
	fma.rn.f32 	%f214, %f206, 0f3FB8AA3B, %f213;
	fma.rn.f32 	%f215, %f206, 0f32A57060, %f214;
	mov.b32 	%r60, %f211;
	shl.b32 	%r61, %r60, 23;
	mov.b32 	%f216, %r61;
	ex2.approx.ftz.f32 	%f217, %f215;
	mul.f32 	%f218, %f217, %f216;
	mul.f32 	%f359, %f359, %f218;
	mov.f32 	%f350, %f20;
$L__BB0_24:
	sub.f32 	%f219, %f20, %f350;
	fma.rn.f32 	%f220, %f219, 0f3BBB989D, 0f3F000000;
	cvt.sat.f32.f32 	%f221, %f220;
	mov.f32 	%f222, 0f4B400001;
	mov.f32 	%f223, 0f437C0000;
	fma.rm.f32 	%f224, %f221, %f223, %f222;
	add.f32 	%f225, %f224, 0fCB40007F;
	neg.f32 	%f226, %f225;
	fma.rn.f32 	%f227, %f219, 0f3FB8AA3B, %f226;
	fma.rn.f32 	%f228, %f219, 0f32A57060, %f227;
	mov.b32 	%r62, %f224;
	shl.b32 	%r63, %r62, 23;
	mov.b32 	%f229, %r63;
	ex2.approx.ftz.f32 	%f230, %f228;
	fma.rn.f32 	%f359, %f230, %f229, %f359;
$L__BB0_25:
	mov.b32 	%r64, %f350;
	shfl.sync.down.b32	%r65|%p15, %r64, 16, 31, -1;
	mov.b32 	%f231, %r65;
	max.f32 	%f232, %f350, %f231;
	mov.b32 	%r66, %f232;
	shfl.sync.down.b32	%r67|%p16, %r66, 8, 31, -1;
	mov.b32 	%f233, %r67;
	max.f32 	%f234, %f232, %f233;
	mov.b32 	%r68, %f234;
	shfl.sync.down.b32	%r69|%p17, %r68, 4, 31, -1;
	mov.b32 	%f235, %r69;
	max.f32 	%f236, %f234, %f235;
	mov.b32 	%r70, %f236;
	shfl.sync.down.b32	%r71|%p18, %r70, 2, 31, -1;
	mov.b32 	%f237, %r71;
	max.f32 	%f238, %f236, %f237;
	mov.b32 	%r72, %f238;
	shfl.sync.down.b32	%r73|%p19, %r72, 1, 31, -1;
	mov.b32 	%f239, %r73;
	max.f32 	%f240, %f238, %f239;
	mov.b32 	%r74, %f240;
	shfl.sync.idx.b32	%r75|%p20, %r74, 0, 31, -1;
	mov.b32 	%f49, %r75;
	sub.f32 	%f241, %f350, %f49;
	fma.rn.f32 	%f242, %f241, 0f3BBB989D, 0f3F000000;
	cvt.sat.f32.f32 	%f243, %f242;
	mov.f32 	%f244, 0f4B400001;
	mov.f32 	%f245, 0f437C0000;
	fma.rm.f32 	%f246, %f243, %f245, %f244;
	add.f32 	%f247, %f246, 0fCB40007F;
	neg.f32 	%f248, %f247;
	fma.rn.f32 	%f249, %f241, 0f3FB8AA3B, %f248;
	fma.rn.f32 	%f250, %f241, 0f32A57060, %f249;
	mov.b32 	%r76, %f246;
	shl.b32 	%r77, %r76, 23;
	mov.b32 	%f251, %r77;
	ex2.approx.ftz.f32 	%f252, %f250;
	mul.f32 	%f253, %f252, %f251;
	mul.f32 	%f254, %f359, %f253;
	mov.b32 	%r78, %f254;
	shfl.sync.down.b32	%r79|%p21, %r78, 16, 31, -1;
	mov.b32 	%f255, %r79;
	add.f32 	%f256, %f254, %f255;
	mov.b32 	%r80, %f256;
	shfl.sync.down.b32	%r81|%p22, %r80, 8, 31, -1;
	mov.b32 	%f257, %r81;
	add.f32 	%f258, %f256, %f257;
	mov.b32 	%r82, %f258;
	shfl.sync.down.b32	%r83|%p23, %r82, 4, 31, -1;
	mov.b32 	%f259, %r83;
	add.f32 	%f260, %f258, %f259;
	mov.b32 	%r84, %f260;
	shfl.sync.down.b32	%r85|%p24, %r84, 2, 31, -1;
	mov.b32 	%f261, %r85;
	add.f32 	%f262, %f260, %f261;
	mov.b32 	%r86, %f262;
	shfl.sync.down.b32	%r87|%p25, %r86, 1, 31, -1;
	mov.b32 	%f263, %r87;
	add.f32 	%f264, %f262, %f263;
	mov.b32 	%r88, %f264;
	shfl.sync.idx.b32	%r89|%p26, %r88, 0, 31, -1;
	mov.b32 	%f50, %r89;
	setp.ge.s32 	%p27, %r114, %r25;
	@%p27 bra 	$L__BB0_32;
	not.b32 	%r90, %r114;
	add.s32 	%r17, %r25, %r90;
	and.b32  	%r91, %r17, 96;
	setp.eq.s32 	%p28, %r91, 96;
	@%p28 bra 	$L__BB0_29;
	shr.u32 	%r92, %r17, 5;
	add.s32 	%r93, %r92, 1;
	and.b32  	%r94, %r93, 3;
	mul.wide.s32 	%rd24, %r4, 4;
	mul.wide.u32 	%rd25, %r114, 4;
	add.s64 	%rd26, %rd24, %rd25;
	add.s64 	%rd32, %rd1, %rd26;
	neg.s32 	%r112, %r94;
	shl.b32 	%r96, %r93, 5;
	and.b32  	%r97, %r96, 96;
	or.b32  	%r114, %r97, %r114;
$L__BB0_28:
	.pragma "nounroll";
	ld.global.f32 	%f265, [%rd32];
	sub.f32 	%f266, %f265, %f49;
	fma.rn.f32 	%f267, %f266, 0f3BBB989D, 0f3F000000;
	cvt.sat.f32.f32 	%f268, %f267;
	mov.f32 	%f269, 0f4B400001;
	mov.f32 	%f270, 0f437C0000;
	fma.rm.f32 	%f271, %f268, %f270, %f269;
	add.f32 	%f272, %f271, 0fCB40007F;
	neg.f32 	%f273, %f272;
	fma.rn.f32 	%f274, %f266, 0f3FB8AA3B, %f273;
	fma.rn.f32 	%f275, %f266, 0f32A57060, %f274;
	mov.b32 	%r98, %f271;
	shl.b32 	%r99, %r98, 23;
	mov.b32 	%f276, %r99;
	ex2.approx.ftz.f32 	%f277, %f275;
	mul.f32 	%f278, %f277, %f276;
	div.rn.f32 	%f279, %f278, %f50;
	st.global.f32 	[%rd32], %f279;
	add.s64 	%rd32, %rd32, 128;
	add.s32 	%r112, %r112, 1;
	setp.ne.s32 	%p29, %r112, 0;
	@%p29 bra 	$L__BB0_28;
$L__BB0_29:
	setp.lt.u32 	%p30, %r17, 96;
	@%p30 bra 	$L__BB0_32;
	mul.wide.s32 	%rd27, %r4, 4;
	mul.wide.u32 	%rd28, %r114, 4;
	add.s64 	%rd29, %rd27, %rd28;
	add.s64 	%rd30, %rd29, %rd1;
	add.s64 	%rd33, %rd30, 256;
$L__BB0_31:
	ld.global.f32 	%f280, [%rd33+-256];
	sub.f32 	%f281, %f280, %f49;
	fma.rn.f32 	%f282, %f281, 0f3BBB989D, 0f3F000000;
	cvt.sat.f32.f32 	%f283, %f282;
	mov.f32 	%f284, 0f4B400001;
	mov.f32 	%f285, 0f437C0000;
	fma.rm.f32 	%f286, %f283, %f285, %f284;
	add.f32 	%f287, %f286, 0fCB40007F;
	neg.f32 	%f288, %f287;
	fma.rn.f32 	%f289, %f281, 0f3FB8AA3B, %f288;
	fma.rn.f32 	%f290, %f281, 0f32A57060, %f289;
	mov.b32 	%r100, %f286;
	shl.b32 	%r101, %r100, 23;
	mov.b32 	%f291, %r101;
	ex2.approx.ftz.f32 	%f292, %f290;
	mul.f32 	%f293, %f292, %f291;
	div.rn.f32 	%f294, %f293, %f50;
	st.global.f32 	[%rd33+-256], %f294;
	ld.global.f32 	%f295, [%rd33+-128];
	sub.f32 	%f296, %f295, %f49;
	fma.rn.f32 	%f297, %f296, 0f3BBB989D, 0f3F000000;
	cvt.sat.f32.f32 	%f298, %f297;
	fma.rm.f32 	%f299, %f298, %f285, %f284;
	add.f32 	%f300, %f299, 0fCB40007F;
	neg.f32 	%f301, %f300;
	fma.rn.f32 	%f302, %f296, 0f3FB8AA3B, %f301;
	fma.rn.f32 	%f303, %f296, 0f32A57060, %f302;
	mov.b32 	%r102, %f299;
	shl.b32 	%r103, %r102, 23;
	mov.b32 	%f304, %r103;
	ex2.approx.ftz.f32 	%f305, %f303;
	mul.f32 	%f306, %f305, %f304;
	div.rn.f32 	%f307, %f306, %f50;
	st.global.f32 	[%rd33+-128], %f307;
	ld.global.f32 	%f308, [%rd33];
	sub.f32 	%f309, %f308, %f49;
	fma.rn.f32 	%f310, %f309, 0f3BBB989D, 0f3F000000;
	cvt.sat.f32.f32 	%f311, %f310;
	fma.rm.f32 	%f312, %f311, %f285, %f284;
	add.f32 	%f313, %f312, 0fCB40007F;
	neg.f32 	%f314, %f313;
	fma.rn.f32 	%f315, %f309, 0f3FB8AA3B, %f314;
	fma.rn.f32 	%f316, %f309, 0f32A57060, %f315;
	mov.b32 	%r104, %f312;
	shl.b32 	%r105, %r104, 23;
	mov.b32 	%f317, %r105;
	ex2.approx.ftz.f32 	%f318, %f316;
	mul.f32 	%f319, %f318, %f317;
	div.rn.f32 	%f320, %f319, %f50;
	st.global.f32 	[%rd33], %f320;
	ld.global.f32 	%f321, [%rd33+128];
	sub.f32 	%f322, %f321, %f49;
	fma.rn.f32 	%f323, %f322, 0f3BBB989D, 0f3F000000;
	cvt.sat.f32.f32 	%f324, %f323;
	fma.rm.f32 	%f325, %f324, %f285, %f284;
	add.f32 	%f326, %f325, 0fCB40007F;
	neg.f32 	%f327, %f326;
	fma.rn.f32 	%f328, %f322, 0f3FB8AA3B, %f327;
	fma.rn.f32 	%f329, %f322, 0f32A57060, %f328;
	mov.b32 	%r106, %f325;
	shl.b32 	%r107, %r106, 23;
	mov.b32 	%f330, %r107;
	ex2.approx.ftz.f32 	%f331, %f329;
	mul.f32 	%f332, %f331, %f330;
	div.rn.f32 	%f333, %f332, %f50;
	st.global.f32 	[%rd33+128], %f333;
	add.s32 	%r114, %r114, 128;
	add.s64 	%rd33, %rd33, 512;
	setp.lt.s32 	%p31, %r114, %r25;
	@%p31 bra 	$L__BB0_31;
$L__BB0_32:
	ret;

}


// ===== COMPILED SASS (sm_100) =====

	.target	sm_100

	.elftype	@"ET_EXEC"


//--------------------- .note.nv.tkinfo           --------------------------
	.section	.note.nv.tkinfo,"",@"SHT_NOTE"
	.sectionflags	@"SHF_NOTE_NV_TKINFO"
	.tkinfo
        /*0018*/ 	.word	0x00000002
        /*0030*/ 	.string	""
        /*0030*/ 	.string	"ptxas"
        /*0030*/ 	.string	"Cuda compilation tools, release 13.0, V13.0.88"
        /*0030*/ 	.string	"Build cuda_13.0.r13.0/compiler.36424714_0"
        /*0030*/ 	.string	"-arch sm_100 -m 64 "



//--------------------- .note.nv.cuinfo           --------------------------
	.section	.note.nv.cuinfo,"",@"SHT_NOTE"
	.sectionflags	@"SHF_NOTE_NV_CUINFO"
        /*0018*/ 	.short	0x0002
        /*001a*/ 	.short	0x0064
        /*001c*/ 	.short	0x0082
	.zero		2


//--------------------- .nv.info                  --------------------------
	.section	.nv.info,"",@"SHT_CUDA_INFO"
	.align	4


	//----- nvinfo : EIATTR_REGCOUNT
	.align		4
        /*0000*/ 	.byte	0x04, 0x2f
        /*0002*/ 	.short	(.L_1 - .L_0)
	.align		4
.L_0:
        /*0004*/ 	.word	index@(_Z22__kernel_fused_softmaxPfii)
        /*0008*/ 	.word	0x00000020


	//----- nvinfo : EIATTR_FRAME_SIZE
	.align		4
.L_1:
        /*000c*/ 	.byte	0x04, 0x11
        /*000e*/ 	.short	(.L_3 - .L_2)
	.align		4
.L_2:
        /*0010*/ 	.word	index@($__internal_0_$__cuda_sm3x_div_rn_noftz_f32_slowpath)
        /*0014*/ 	.word	0x00000000


	//----- nvinfo : EIATTR_FRAME_SIZE
	.align		4
.L_3:
        /*0018*/ 	.byte	0x04, 0x11
        /*001a*/ 	.short	(.L_5 - .L_4)
	.align		4
.L_4:
        /*001c*/ 	.word	index@(_Z22__kernel_fused_softmaxPfii)
        /*0020*/ 	.word	0x00000000


	//----- nvinfo : EIATTR_MIN_STACK_SIZE
	.align		4
.L_5:
        /*0024*/ 	.byte	0x04, 0x12
        /*0026*/ 	.short	(.L_7 - .L_6)
	.align		4
.L_6:
        /*0028*/ 	.word	index@(_Z22__kernel_fused_softmaxPfii)
        /*002c*/ 	.word	0x00000000
.L_7:


//--------------------- .nv.compat                --------------------------
	.section	.nv.compat,"",@"SHT_CUDA_COMPAT_INFO"
	.align	4
        /*0000*/ 	.byte	0x02, 0x09, 0x00, 0x00, 0x02, 0x02, 0x01, 0x00, 0x02, 0x05, 0x05, 0x00, 0x03, 0x07, 0x01, 0x01
        /*0010*/ 	.byte	0x02, 0x03, 0x00, 0x00, 0x02, 0x06, 0x01, 0x00, 0x04, 0x0b, 0x08, 0x00, 0x01, 0x00, 0x00, 0x00
        /*0020*/ 	.byte	0x00, 0x00, 0x00, 0x00


//--------------------- .nv.info._Z22__kernel_fused_softmaxPfii --------------------------
	.section	.nv.info._Z22__kernel_fused_softmaxPfii,"",@"SHT_CUDA_INFO"
	.sectionflags	@""
	.align	4


	//----- nvinfo : EIATTR_CUDA_API_VERSION
	.align		4
        /*0000*/ 	.byte	0x04, 0x37
        /*0002*/ 	.short	(.L_9 - .L_8)
.L_8:
        /*0004*/ 	.word	0x00000082


	//----- nvinfo : EIATTR_KPARAM_INFO
	.align		4
.L_9:
        /*0008*/ 	.byte	0x04, 0x17
        /*000a*/ 	.short	(.L_11 - .L_10)
.L_10:
        /*000c*/ 	.word	0x00000000
        /*0010*/ 	.short	0x0002
        /*0012*/ 	.short	0x000c
        /*0014*/ 	.byte	0x00, 0xf0, 0x11, 0x00


	//----- nvinfo : EIATTR_KPARAM_INFO
	.align		4
.L_11:
        /*0018*/ 	.byte	0x04, 0x17
        /*001a*/ 	.short	(.L_13 - .L_12)
.L_12:
        /*001c*/ 	.word	0x00000000
        /*0020*/ 	.short	0x0001
        /*0022*/ 	.short	0x0008
        /*0024*/ 	.byte	0x00, 0xf0, 0x11, 0x00


	//----- nvinfo : EIATTR_KPARAM_INFO
	.align		4
.L_13:
        /*0028*/ 	.byte	0x04, 0x17
        /*002a*/ 	.short	(.L_15 - .L_14)
.L_14:
        /*002c*/ 	.word	0x00000000
        /*0030*/ 	.short	0x0000
        /*0032*/ 	.short	0x0000
        /*0034*/ 	.byte	0x00, 0xf5, 0x21, 0x00


	//----- nvinfo : EIATTR_SPARSE_MMA_MASK
	.align		4
.L_15:
        /*0038*/ 	.byte	0x03, 0x50
        /*003a*/ 	.short	0x0000


	//----- nvinfo : EIATTR_MAXREG_COUNT
	.align		4
        /*003c*/ 	.byte	0x03, 0x1b
        /*003e*/ 	.short	0x00ff


	//----- nvinfo : EIATTR_MERCURY_ISA_VERSION
	.align		4
        /*0040*/ 	.byte	0x03, 0x5f
        /*0042*/ 	.short	0x0101


	//----- nvinfo : EIATTR_COOP_GROUP_MASK_REGIDS
	.align		4
        /*0044*/ 	.byte	0x04, 0x29
        /*0046*/ 	.short	(.L_17 - .L_16)


	//   ....[0]....
.L_16:
        /*0048*/ 	.word	0xffffffff


	//   ....[1]....
        /*004c*/ 	.word	0xffffffff


	//   ....[2]....
        /*0050*/ 	.word	0xffffffff


	//   ....[3]....
        /*0054*/ 	.word	0xffffffff


	//   ....[4]....
        /*0058*/ 	.word	0xffffffff


	//   ....[5]....
        /*005c*/ 	.word	0xffffffff


	//   ....[6]....
        /*0060*/ 	.word	0xffffffff


	//   ....[7]....
        /*0064*/ 	.word	0xffffffff


	//   ....[8]....
        /*0068*/ 	.word	0xffffffff


	//   ....[9]....
        /*006c*/ 	.word	0xffffffff


	//   ....[10]....
        /*0070*/ 	.word	0xffffffff


	//   ....[11]....
        /*0074*/ 	.word	0xffffffff


	//----- nvinfo : EIATTR_COOP_GROUP_INSTR_OFFSETS
	.align		4
.L_17:
        /*0078*/ 	.byte	0x04, 0x28
        /*007a*/ 	.short	(.L_19 - .L_18)


	//   ....[0]....
.L_18:
        /*007c*/ 	.word	0x00001480


	//   ....[1]....
        /*0080*/ 	.word	0x000014e0


	//   ....[2]....
        /*0084*/ 	.word	0x00001500


	//   ....[3]....
        /*0088*/ 	.word	0x00001520


	//   ....[4]....
        /*008c*/ 	.word	0x00001540


	//   ....[5]....
        /*0090*/ 	.word	0x00001560


	//   ....[6]....
        /*0094*/ 	.word	0x00001610


	//   ....[7]....
        /*0098*/ 	.word	0x00001630


	//   ....[8]....
        /*009c*/ 	.word	0x00001650


	//   ....[9]....
        /*00a0*/ 	.word	0x00001670


	//   ....[10]....
        /*00a4*/ 	.word	0x00001690


	//   ....[11]....
        /*00a8*/ 	.word	0x000016b0


	//----- nvinfo : EIATTR_VRC_CTA_INIT_COUNT
	.align		4
.L_19:
        /*00ac*/ 	.byte	0x02, 0x4a
	.zero		1
	.zero		1


	//----- nvinfo : EIATTR_EXIT_INSTR_OFFSETS
	.align		4
        /*00b0*/ 	.byte	0x04, 0x1c
        /*00b2*/ 	.short	(.L_21 - .L_20)


	//   ....[0]....
.L_20:
        /*00b4*/ 	.word	0x00000070


	//   ....[1]....
        /*00b8*/ 	.word	0x000016c0


	//   ....[2]....
        /*00bc*/ 	.word	0x000019f0


	//   ....[3]....
        /*00c0*/ 	.word	0x00002180


	//----- nvinfo : EIATTR_CRS_STACK_SIZE
	.align		4
.L_21:
        /*00c4*/ 	.byte	0x04, 0x1e
        /*00c6*/ 	.short	(.L_23 - .L_22)
.L_22:
        /*00c8*/ 	.word	0x00000000


	//----- nvinfo : EIATTR_CBANK_PARAM_SIZE
	.align		4
.L_23:
        /*00cc*/ 	.byte	0x03, 0x19
        /*00ce*/ 	.short	0x0010


	//----- nvinfo : EIATTR_PARAM_CBANK
	.align		4
        /*00d0*/ 	.byte	0x04, 0x0a
        /*00d2*/ 	.short	(.L_25 - .L_24)
	.align		4
.L_24:
        /*00d4*/ 	.word	index@(.nv.constant0._Z22__kernel_fused_softmaxPfii)
        /*00d8*/ 	.short	0x0380
        /*00da*/ 	.short	0x0010


	//----- nvinfo : EIATTR_SW_WAR
	.align		4
.L_25:
        /*00dc*/ 	.byte	0x04, 0x36
        /*00de*/ 	.short	(.L_27 - .L_26)
.L_26:
        /*00e0*/ 	.word	0x00000008
.L_27:


//--------------------- .nv.callgraph             --------------------------
	.section	.nv.callgraph,"",@"SHT_CUDA_CALLGRAPH"
	.align	4
	.sectionentsize	8
	.align		4
        /*0000*/ 	.word	0x00000000
	.align		4
        /*0004*/ 	.word	0xffffffff
	.align		4
        /*0008*/ 	.word	0x00000000
	.align		4
        /*000c*/ 	.word	0xfffffffe
	.align		4
        /*0010*/ 	.word	0x00000000
	.align		4
        /*0014*/ 	.word	0xfffffffd
	.align		4
        /*0018*/ 	.word	0x00000000
	.align		4
        /*001c*/ 	.word	0xfffffffc


//--------------------- .text._Z22__kernel_fused_softmaxPfii --------------------------
	.section	.text._Z22__kernel_fused_softmaxPfii,"ax",@progbits
	.align	128
        .global         _Z22__kernel_fused_softmaxPfii
        .type           _Z22__kernel_fused_softmaxPfii,@function
        .size           _Z22__kernel_fused_softmaxPfii,(.L_x_43 - _Z22__kernel_fused_softmaxPfii)
        .other          _Z22__kernel_fused_softmaxPfii,@"STO_CUDA_ENTRY STV_DEFAULT"
_Z22__kernel_fused_softmaxPfii:
.text._Z22__kernel_fused_softmaxPfii:
[----:B------:R-:W-:Y:S01]  /*0000*/  LDC R1, c[0x0][0x37c] ;  /* 0x0000df00ff017b82 */ /* 0x000fe20000000800 */
[----:B------:R-:W0:Y:S07]  /*0010*/  S2R R6, SR_TID.Y ;  /* 0x0000000000067919 */ /* 0x000e2e0000002200 */
[----:B------:R-:W0:Y:S01]  /*0020*/  S2UR UR4, SR_CTAID.X ;  /* 0x00000000000479c3 */ /* 0x000e220000002500 */
[----:B------:R-:W1:Y:S07]  /*0030*/  LDCU UR5, c[0x0][0x388] ;  /* 0x00007100ff0577ac */ /* 0x000e6e0008000800 */
[----:B------:R-:W0:Y:S02]  /*0040*/  LDC R3, c[0x0][0x364] ;  /* 0x0000d900ff037b82 */ /* 0x000e240000000800 */
[----:B0-----:R-:W-:-:S05]  /*0050*/  IMAD R6, R3, UR4, R6 ;  /* 0x0000000403067c24 */ /* 0x001fca000f8e0206 */
[----:B-1----:R-:W-:-:S13]  /*0060*/  ISETP.GE.AND P0, PT, R6, UR5, PT ;  /* 0x0000000506007c0c */ /* 0x002fda000bf06270 */
[----:B------:R-:W-:Y:S05]  /*0070*/  @P0 EXIT ;  /* 0x000000000000094d */ /* 0x000fea0003800000 */
[----:B------:R-:W0:Y:S01]  /*0080*/  LDC R3, c[0x0][0x38c] ;  /* 0x0000e300ff037b82 */ /* 0x000e220000000800 */
[----:B------:R-:W1:Y:S01]  /*0090*/  S2R R2, SR_TID.X ;  /* 0x0000000000027919 */ /* 0x000e620000002100 */
[----:B------:R-:W2:Y:S01]  /*00a0*/  LDCU.64 UR6, c[0x0][0x380] ;  /* 0x00007000ff0677ac */ /* 0x000ea20008000a00 */
[----:B------:R-:W3:Y:S01]  /*00b0*/  LDCU.64 UR4, c[0x0][0x358] ;  /* 0x00006b00ff0477ac */ /* 0x000ee20008000a00 */
[----:B0-----:R-:W-:-:S04]  /*00c0*/  IMAD R6, R6, R3, RZ ;  /* 0x0000000306067224 */ /* 0x001fc800078e02ff */
[----:B------:R-:W-:-:S03]  /*00d0*/  IMAD.WIDE R10, R6, 0x4, RZ ;  /* 0x00000004060a7825 */ /* 0x000fc600078e02ff */
[----:B--2---:R-:W-:Y:S02]  /*00e0*/  IADD3 R4, P0, PT, R10, UR6, RZ ;  /* 0x000000060a047c10 */ /* 0x004fe4000ff1e0ff */
[----:B-1----:R-:W-:Y:S02]  /*00f0*/  LOP3.LUT R2, R2, 0x1f, RZ, 0xc0, !PT ;  /* 0x0000001f02027812 */ /* 0x002fe400078ec0ff */
[----:B------:R-:W-:-:S03]  /*0100*/  IADD3.X R5, PT, PT, R11, UR7, RZ, P0, !PT ;  /* 0x000000070b057c10 */ /* 0x000fc600087fe4ff */
[----:B------:R-:W-:-:S05]  /*0110*/  IMAD.WIDE.U32 R12, R2, 0x4, R4 ;  /* 0x00000004020c7825 */ /* 0x000fca00078e0004 */
[----:B---3--:R0:W5:Y:S01]  /*0120*/  LDG.E R0, desc[UR4][R12.64] ;  /* 0x000000040c007981 */ /* 0x008162000c1e1900 */
[----:B------:R-:W-:Y:S01]  /*0130*/  LOP3.LUT R9, R2, 0x20, RZ, 0xfc, !PT ;  /* 0x0000002002097812 */ /* 0x000fe200078efcff */
[----:B------:R-:W-:Y:S01]  /*0140*/  BSSY.RECONVERGENT B0, `(.L_x_0) ;  /* 0x0000133000007945 */ /* 0x000fe20003800200 */
[----:B------:R-:W-:Y:S02]  /*0150*/  HFMA2 R8, -RZ, RZ, 1.875, 0 ;  /* 0x3f800000ff087431 */ /* 0x000fe400000001ff */
[----:B------:R-:W-:-:S13]  /*0160*/  ISETP.GE.AND P0, PT, R9, R3, PT ;  /* 0x000000030900720c */ /* 0x000fda0003f06270 */
[----:B0-----:R-:W-:Y:S05]  /*0170*/  @P0 BRA `(.L_x_1) ;  /* 0x0000001000bc0947 */ /* 0x001fea0003800000 */
[----:B------:R-:W-:Y:S01]  /*0180*/  IADD3 R3, PT, PT, -R2, -0x21, R3 ;  /* 0xffffffdf02037810 */ /* 0x000fe20007ffe103 */
[----:B------:R-:W-:Y:S01]  /*0190*/  BSSY.RECONVERGENT B1, `(.L_x_2) ;  /* 0x00000d4000017945 */ /* 0x000fe20003800200 */
[----:B------:R-:W-:Y:S02]  /*01a0*/  MOV R8, 0x3f800000 ;  /* 0x3f80000000087802 */ /* 0x000fe40000000f00 */
[C---:B------:R-:W-:Y:S02]  /*01b0*/  ISETP.GE.U32.AND P0, PT, R3.reuse, 0x60, PT ;  /* 0x000000600300780c */ /* 0x040fe40003f06070 */
[----:B------:R-:W-:-:S11]  /*01c0*/  LEA.HI R7, R3, 0x1, RZ, 0x1b ;  /* 0x0000000103077811 */ /* 0x000fd600078fd8ff */
[----:B------:R-:W-:Y:S05]  /*01d0*/  @!P0 BRA `(.L_x_3) ;  /* 0x0000000c003c8947 */ /* 0x000fea0003800000 */
[----:B------:R-:W-:-:S03]  /*01e0*/  IMAD.WIDE.U32 R10, R2, 0x4, R10 ;  /* 0x00000004020a7825 */ /* 0x000fc600078e000a */
[----:B------:R-:W-:-:S04]  /*01f0*/  IADD3 R8, P0, PT, R10, UR6, RZ ;  /* 0x000000060a087c10 */ /* 0x000fc8000ff1e0ff */
[----:B------:R-:W-:-:S05]  /*0200*/  IADD3.X R9, PT, PT, R11, UR7, RZ, P0, !PT ;  /* 0x000000070b097c10 */ /* 0x000fca00087fe4ff */
[----:B------:R-:W2:Y:S04]  /*0210*/  LDG.E R19, desc[UR4][R8.64+0x80] ;  /* 0x0000800408137981 */ /* 0x000ea8000c1e1900 */
[----:B------:R-:W3:Y:S04]  /*0220*/  LDG.E R17, desc[UR4][R8.64+0x100] ;  /* 0x0001000408117981 */ /* 0x000ee8000c1e1900 */
[----:B------:R-:W4:Y:S04]  /*0230*/  LDG.E R15, desc[UR4][R8.64+0x180] ;  /* 0x00018004080f7981 */ /* 0x000f28000c1e1900 */
[----:B------:R-:W4:Y:S01]  /*0240*/  LDG.E R13, desc[UR4][R8.64+0x200] ;  /* 0x00020004080d7981 */ /* 0x000f22000c1e1900 */
[----:B------:R-:W-:Y:S01]  /*0250*/  HFMA2 R10, -RZ, RZ, 3.7421875, 0 ;  /* 0x437c0000ff0a7431 */ /* 0x000fe200000001ff */
[----:B------:R-:W-:Y:S01]  /*0260*/  MOV R11, 0x3bbb989d ;  /* 0x3bbb989d000b7802 */ /* 0x000fe20000000f00 */
[----:B------:R-:W-:Y:S01]  /*0270*/  BSSY.RECONVERGENT B2, `(.L_x_4) ;  /* 0x000004d000027945 */ /* 0x000fe20003800200 */
[----:B--2--5:R-:W-:-:S13]  /*0280*/  FSETP.GEU.AND P0, PT, R0, R19, PT ;  /* 0x000000130000720b */ /* 0x024fda0003f0e000 */
[----:B------:R-:W-:Y:S01]  /*0290*/  @!P0 FADD R12, R0, -R19 ;  /* 0x80000013000c8221 */ /* 0x000fe20000000000 */
[----:B------:R-:W-:-:S03]  /*02a0*/  @!P0 MOV R0, R19 ;  /* 0x0000001300008202 */ /* 0x000fc60000000f00 */
[----:B------:R-:W-:Y:S01]  /*02b0*/  @!P0 FFMA.SAT R21, R12, R11, 0.5 ;  /* 0x3f0000000c158423 */ /* 0x000fe2000000200b */
[C---:B---3--:R-:W-:Y:S01]  /*02c0*/  FSETP.GEU.AND P1, PT, R0.reuse, R17, PT ;  /* 0x000000110000720b */ /* 0x048fe20003f2e000 */
[----:B------:R-:W-:Y:S02]  /*02d0*/  FADD R24, -R0, R19 ;  /* 0x0000001300187221 */ /* 0x000fe40000000100 */
[-C--:B------:R-:W-:Y:S02]  /*02e0*/  @!P0 FFMA.RM R21, R21, R10.reuse, 12582913 ;  /* 0x4b40000115158423 */ /* 0x080fe4000000400a */
[----:B------:R-:W-:Y:S02]  /*02f0*/  FFMA.SAT R19, R24, R11, 0.5 ;  /* 0x3f00000018137423 */ /* 0x000fe4000000200b */
[C---:B------:R-:W-:Y:S01]  /*0300*/  @!P0 FADD R23, R21.reuse, -12583039 ;  /* 0xcb40007f15178421 */ /* 0x040fe20000000000 */
[----:B------:R-:W-:Y:S01]  /*0310*/  @!P0 SHF.L.U32 R21, R21, 0x17, RZ ;  /* 0x0000001715158819 */ /* 0x000fe200000006ff */
[----:B------:R-:W-:-:S02]  /*0320*/  FFMA.RM R14, R19, R10, 12582913 ;  /* 0x4b400001130e7423 */ /* 0x000fc4000000400a */
[----:B------:R-:W-:Y:S02]  /*0330*/  @!P0 FFMA R23, R12, 1.4426950216293334961, -R23 ;  /* 0x3fb8aa3b0c178823 */ /* 0x000fe40000000817 */
[----:B------:R-:W-:Y:S01]  /*0340*/  @!P1 FADD R18, R0, -R17 ;  /* 0x8000001100129221 */ /* 0x000fe20000000000 */
[----:B------:R-:W-:Y:S01]  /*0350*/  @!P1 MOV R0, R17 ;  /* 0x0000001100009202 */ /* 0x000fe20000000f00 */
[----:B------:R-:W-:Y:S01]  /*0360*/  @!P0 FFMA R23, R12, 1.925963033500011079e-08, R23 ;  /* 0x32a570600c178823 */ /* 0x000fe20000000017 */
[----:B------:R-:W-:Y:S02]  /*0370*/  HFMA2 R12, -RZ, RZ, 1.875, 0 ;  /* 0x3f800000ff0c7431 */ /* 0x000fe400000001ff */
[----:B------:R-:W-:Y:S01]  /*0380*/  @!P1 FFMA.SAT R25, R18, R11, 0.5 ;  /* 0x3f00000012199423 */ /* 0x000fe2000000200b */
[C---:B----4-:R-:W-:Y:S01]  /*0390*/  FSETP.GEU.AND P2, PT, R0.reuse, R15, PT ;  /* 0x0000000f0000720b */ /* 0x050fe20003f4e000 */
[----:B------:R0:W1:Y:S01]  /*03a0*/  @!P0 MUFU.EX2 R22, R23 ;  /* 0x0000001700168308 */ /* 0x0000620000000800 */
[----:B------:R-:W-:Y:S01]  /*03b0*/  FADD R20, -R0, R17 ;  /* 0x0000001100147221 */ /* 0x000fe20000000100 */
[----:B------:R-:W-:Y:S01]  /*03c0*/  @!P1 FFMA.RM R16, R25, R10, 12582913 ;  /* 0x4b40000119109423 */ /* 0x000fe2000000400a */
[----:B------:R-:W-:-:S03]  /*03d0*/  FADD R19, R14, -12583039 ;  /* 0xcb40007f0e137421 */ /* 0x000fc60000000000 */
[----:B------:R-:W-:Y:S01]  /*03e0*/  @!P1 FADD R17, R16, -12583039 ;  /* 0xcb40007f10119421 */ /* 0x000fe20000000000 */
[----:B------:R-:W-:Y:S01]  /*03f0*/  FFMA R19, R24, 1.4426950216293334961, -R19 ;  /* 0x3fb8aa3b18137823 */ /* 0x000fe20000000813 */
[----:B------:R-:W-:Y:S01]  /*0400*/  @!P1 SHF.L.U32 R16, R16, 0x17, RZ ;  /* 0x0000001710109819 */ /* 0x000fe200000006ff */
[----:B0-----:R-:W-:Y:S02]  /*0410*/  FFMA.SAT R23, R20, R11, 0.5 ;  /* 0x3f00000014177423 */ /* 0x001fe4000000200b */
[----:B------:R-:W-:Y:S01]  /*0420*/  FFMA R19, R24, 1.925963033500011079e-08, R19 ;  /* 0x32a5706018137823 */ /* 0x000fe20000000013 */
[----:B-1----:R-:W-:Y:S01]  /*0430*/  @!P0 FMUL R12, R21, R22 ;  /* 0x00000016150c8220 */ /* 0x002fe20000400000 */
[----:B------:R-:W-:Y:S01]  /*0440*/  @!P2 FADD R22, R0, -R15 ;  /* 0x8000000f0016a221 */ /* 0x000fe20000000000 */
[----:B------:R-:W-:Y:S01]  /*0450*/  @!P1 FFMA R21, R18, 1.4426950216293334961, -R17 ;  /* 0x3fb8aa3b12159823 */ /* 0x000fe20000000811 */
[-C--:B------:R-:W-:Y:S01]  /*0460*/  FFMA.RM R17, R23, R10.reuse, 12582913 ;  /* 0x4b40000117117423 */ /* 0x080fe2000000400a */
[----:B------:R-:W-:Y:S01]  /*0470*/  @!P2 MOV R0, R15 ;  /* 0x0000000f0000a202 */ /* 0x000fe20000000f00 */
[----:B------:R-:W-:Y:S01]  /*0480*/  @!P2 FFMA.SAT R25, R22, R11, 0.5 ;  /* 0x3f0000001619a423 */ /* 0x000fe2000000200b */
[----:B------:R-:W-:Y:S01]  /*0490*/  @!P1 FFMA R21, R18, 1.925963033500011079e-08, R21 ;  /* 0x32a5706012159823 */ /* 0x000fe20000000015 */
[----:B------:R-:W-:Y:S01]  /*04a0*/  FADD R23, R17, -12583039 ;  /* 0xcb40007f11177421 */ /* 0x000fe20000000000 */
[----:B------:R-:W0:Y:S01]  /*04b0*/  MUFU.EX2 R19, R19 ;  /* 0x0000001300137308 */ /* 0x000e220000000800 */
[-C--:B------:R-:W-:Y:S01]  /*04c0*/  @!P2 FFMA.RM R18, R25, R10.reuse, 12582913 ;  /* 0x4b4000011912a423 */ /* 0x080fe2000000400a */
[----:B------:R-:W-:Y:S01]  /*04d0*/  FADD R24, -R0, R15 ;  /* 0x0000000f00187221 */ /* 0x000fe20000000100 */
[----:B------:R-:W-:Y:S01]  /*04e0*/  FFMA R23, R20, 1.4426950216293334961, -R23 ;  /* 0x3fb8aa3b14177823 */ /* 0x000fe20000000817 */
[----:B------:R-:W-:Y:S01]  /*04f0*/  FSETP.GEU.AND P0, PT, R0, R13, PT ;  /* 0x0000000d0000720b */ /* 0x000fe20003f0e000 */
[----:B------:R-:W-:Y:S01]  /*0500*/  @!P2 FADD R15, R18, -12583039 ;  /* 0xcb40007f120fa421 */ /* 0x000fe20000000000 */
[----:B------:R-:W-:Y:S01]  /*0510*/  FFMA.SAT R25, R24, R11, 0.5 ;  /* 0x3f00000018197423 */ /* 0x000fe2000000200b */
[----:B------:R-:W-:Y:S01]  /*0520*/  FFMA R20, R20, 1.925963033500011079e-08, R23 ;  /* 0x32a5706014147823 */ /* 0x000fe20000000017 */
[----:B------:R-:W1:Y:S01]  /*0530*/  @!P1 MUFU.EX2 R21, R21 ;  /* 0x0000001500159308 */ /* 0x000e620000000800 */
[----:B------:R-:W-:Y:S01]  /*0540*/  @!P2 FFMA R23, R22, 1.4426950216293334961, -R15 ;  /* 0x3fb8aa3b1617a823 */ /* 0x000fe2000000080f */
[----:B------:R-:W-:-:S03]  /*0550*/  FFMA.RM R15, R25, R10, 12582913 ;  /* 0x4b400001190f7423 */ /* 0x000fc6000000400a */
[----:B------:R-:W-:Y:S01]  /*0560*/  @!P2 FFMA R22, R22, 1.925963033500011079e-08, R23 ;  /* 0x32a570601616a823 */ /* 0x000fe20000000017 */
[C---:B------:R-:W-:Y:S01]  /*0570*/  FADD R25, R15.reuse, -12583039 ;  /* 0xcb40007f0f197421 */ /* 0x040fe20000000000 */
[----:B------:R-:W-:Y:S01]  /*0580*/  SHF.L.U32 R23, R14, 0x17, RZ ;  /* 0x000000170e177819 */ /* 0x000fe200000006ff */
[----:B------:R-:W2:Y:S01]  /*0590*/  MUFU.EX2 R20, R20 ;  /* 0x0000001400147308 */ /* 0x000ea20000000800 */
[----:B------:R-:W-:Y:S01]  /*05a0*/  SHF.L.U32 R15, R15, 0x17, RZ ;  /* 0x000000170f0f7819 */ /* 0x000fe200000006ff */
[C---:B------:R-:W-:Y:S02]  /*05b0*/  FFMA R25, R24.reuse, 1.4426950216293334961, -R25 ;  /* 0x3fb8aa3b18197823 */ /* 0x040fe40000000819 */
[----:B0-----:R-:W-:Y:S01]  /*05c0*/  FFMA R19, R23, R19, R12 ;  /* 0x0000001317137223 */ /* 0x001fe2000000000c */
[----:B------:R-:W-:Y:S01]  /*05d0*/  SHF.L.U32 R12, R17, 0x17, RZ ;  /* 0x00000017110c7819 */ /* 0x000fe200000006ff */
[----:B------:R-:W-:Y:S01]  /*05e0*/  FFMA R25, R24, 1.925963033500011079e-08, R25 ;  /* 0x32a5706018197823 */ /* 0x000fe20000000019 */
[----:B------:R-:W-:Y:S01]  /*05f0*/  @!P2 SHF.L.U32 R17, R18, 0x17, RZ ;  /* 0x000000171211a819 */ /* 0x000fe200000006ff */
[----:B------:R-:W0:Y:S01]  /*0600*/  @!P2 MUFU.EX2 R14, R22 ;  /* 0x00000016000ea308 */ /* 0x000e220000000800 */
[----:B-1----:R-:W-:-:S04]  /*0610*/  @!P1 FMUL R16, R16, R21 ;  /* 0x0000001510109220 */ /* 0x002fc80000400000 */
[----:B------:R-:W-:-:S03]  /*0620*/  @!P1 FMUL R19, R19, R16 ;  /* 0x0000001013139220 */ /* 0x000fc60000400000 */
[----:B------:R-:W1:Y:S01]  /*0630*/  MUFU.EX2 R25, R25 ;  /* 0x0000001900197308 */ /* 0x000e620000000800 */
[----:B--2---:R-:W-:Y:S01]  /*0640*/  FFMA R12, R12, R20, R19 ;  /* 0x000000140c0c7223 */ /* 0x004fe20000000013 */
[----:B0-----:R-:W-:-:S04]  /*0650*/  @!P2 FMUL R17, R17, R14 ;  /* 0x0000000e1111a220 */ /* 0x001fc80000400000 */
[----:B------:R-:W-:-:S04]  /*0660*/  @!P2 FMUL R12, R12, R17 ;  /* 0x000000110c0ca220 */ /* 0x000fc80000400000 */
[----:B-1----:R-:W-:Y:S01]  /*0670*/  FFMA R12, R15, R25, R12 ;  /* 0x000000190f0c7223 */ /* 0x002fe2000000000c */
[----:B------:R-:W-:Y:S06]  /*0680*/  @P0 BRA `(.L_x_5) ;  /* 0x00000000002c0947 */ /* 0x000fec0003800000 */
[----:B------:R-:W-:-:S04]  /*0690*/  FADD R0, R0, -R13 ;  /* 0x8000000d00007221 */ /* 0x000fc80000000000 */
[----:B------:R-:W-:-:S04]  /*06a0*/  FFMA.SAT R15, R0, R11, 0.5 ;  /* 0x3f000000000f7423 */ /* 0x000fc8000000200b */
[----:B------:R-:W-:-:S04]  /*06b0*/  FFMA.RM R15, R15, R10, 12582913 ;  /* 0x4b4000010f0f7423 */ /* 0x000fc8000000400a */
[C---:B------:R-:W-:Y:S01]  /*06c0*/  FADD R17, R15.reuse, -12583039 ;  /* 0xcb40007f0f117421 */ /* 0x040fe20000000000 */
[----:B------:R-:W-:-:S03]  /*06d0*/  SHF.L.U32 R15, R15, 0x17, RZ ;  /* 0x000000170f0f7819 */ /* 0x000fc600000006ff */
[----:B------:R-:W-:-:S04]  /*06e0*/  FFMA R17, R0, 1.4426950216293334961, -R17 ;  /* 0x3fb8aa3b00117823 */ /* 0x000fc80000000811 */
[----:B------:R-:W-:-:S04]  /*06f0*/  FFMA R17, R0, 1.925963033500011079e-08, R17 ;  /* 0x32a5706000117823 */ /* 0x000fc80000000011 */
[----:B------:R-:W0:Y:S02]  /*0700*/  MUFU.EX2 R0, R17 ;  /* 0x0000001100007308 */ /* 0x000e240000000800 */
[----:B0-----:R-:W-:Y:S01]  /*0710*/  FMUL R15, R15, R0 ;  /* 0x000000000f0f7220 */ /* 0x001fe20000400000 */
[----:B------:R-:W-:-:S03]  /*0720*/  MOV R0, R13 ;  /* 0x0000000d00007202 */ /* 0x000fc60000000f00 */
[----:B------:R-:W-:-:S07]  /*0730*/  FMUL R12, R12, R15 ;  /* 0x0000000f0c0c7220 */ /* 0x000fce0000400000 */
.L_x_5:
[----:B------:R-:W-:Y:S05]  /*0740*/  BSYNC.RECONVERGENT B2 ;  /* 0x0000000000027941 */ /* 0x000fea0003800200 */
.L_x_4:
[----:B------:R-:W-:Y:S01]  /*0750*/  FADD R14, -R0, R13 ;  /* 0x0000000d000e7221 */ /* 0x000fe20000000100 */
[----:B------:R-:W-:Y:S01]  /*0760*/  IADD3 R8, P1, PT, R8, 0x400, RZ ;  /* 0x0000040008087810 */ /* 0x000fe20007f3e0ff */
[----:B------:R-:W-:Y:S02]  /*0770*/  BSSY.RECONVERGENT B2, `(.L_x_6) ;  /* 0x0000073000027945 */ /* 0x000fe40003800200 */
[----:B------:R-:W-:Y:S01]  /*0780*/  FFMA.SAT R11, R14, R11, 0.5 ;  /* 0x3f0000000e0b7423 */ /* 0x000fe2000000200b */
[----:B------:R-:W-:-:S03]  /*0790*/  IADD3.X R9, PT, PT, RZ, R9, RZ, P1, !PT ;  /* 0x00000009ff097210 */ /* 0x000fc60000ffe4ff */
[----:B------:R-:W-:Y:S01]  /*07a0*/  FFMA.RM R11, R11, R10, 12582913 ;  /* 0x4b4000010b0b7423 */ /* 0x000fe2000000400a */
[----:B------:R-:W-:-:S03]  /*07b0*/  IADD3 R10, PT, PT, R2, 0x80, RZ ;  /* 0x00000080020a7810 */ /* 0x000fc60007ffe0ff */
[C---:B------:R-:W-:Y:S01]  /*07c0*/  FADD R13, R11.reuse, -12583039 ;  /* 0xcb40007f0b0d7421 */ /* 0x040fe20000000000 */
[----:B------:R-:W-:-:S03]  /*07d0*/  SHF.L.U32 R11, R11, 0x17, RZ ;  /* 0x000000170b0b7819 */ /* 0x000fc600000006ff */
[----:B------:R-:W-:-:S04]  /*07e0*/  FFMA R13, R14, 1.4426950216293334961, -R13 ;  /* 0x3fb8aa3b0e0d7823 */ /* 0x000fc8000000080d */
[----:B------:R-:W-:Y:S01]  /*07f0*/  FFMA R13, R14, 1.925963033500011079e-08, R13 ;  /* 0x32a570600e0d7823 */ /* 0x000fe2000000000d */
[----:B------:R-:W-:-:S04]  /*0800*/  LOP3.LUT R14, R7, 0xffffffc, RZ, 0xc0, !PT ;  /* 0x0ffffffc070e7812 */ /* 0x000fc800078ec0ff */
[----:B------:R-:W-:Y:S01]  /*0810*/  IADD3 R14, PT, PT, -R14, 0x4, RZ ;  /* 0x000000040e0e7810 */ /* 0x000fe20007ffe1ff */
[----:B------:R-:W0:Y:S03]  /*0820*/  MUFU.EX2 R13, R13 ;  /* 0x0000000d000d7308 */ /* 0x000e260000000800 */
[----:B------:R-:W-:Y:S01]  /*0830*/  ISETP.NE.AND P0, PT, R14, RZ, PT ;  /* 0x000000ff0e00720c */ /* 0x000fe20003f05270 */
[----:B0-----:R-:W-:-:S12]  /*0840*/  FFMA R16, R11, R13, R12 ;  /* 0x0000000d0b107223 */ /* 0x001fd8000000000c */
[----:B------:R-:W-:Y:S05]  /*0850*/  @!P0 BRA `(.L_x_7) ;  /* 0x0000000400908947 */ /* 0x000fea0003800000 */
[----:B------:R-:W-:-:S07]  /*0860*/  MOV R11, R14 ;  /* 0x0000000e000b7202 */ /* 0x000fce0000000f00 */
.L_x_10:
[----:B------:R-:W2:Y:S04]  /*0870*/  LDG.E R19, desc[UR4][R8.64+-0x180] ;  /* 0xfffe800408137981 */ /* 0x000ea8000c1e1900 */
[----:B------:R-:W3:Y:S04]  /*0880*/  LDG.E R25, desc[UR4][R8.64+-0x100] ;  /* 0xffff000408197981 */ /* 0x000ee8000c1e1900 */
[----:B------:R-:W4:Y:S04]  /*0890*/  LDG.E R23, desc[UR4][R8.64+-0x80] ;  /* 0xffff800408177981 */ /* 0x000f28000c1e1900 */
[----:B------:R-:W5:Y:S01]  /*08a0*/  LDG.E R13, desc[UR4][R8.64] ;  /* 0x00000004080d7981 */ /* 0x000f62000c1e1900 */
[----:B------:R-:W-:Y:S01]  /*08b0*/  HFMA2 R12, -RZ, RZ, 0.96630859375, -0.0022525787353515625 ;  /* 0x3bbb989dff0c7431 */ /* 0x000fe200000001ff */
[----:B------:R-:W-:Y:S01]  /*08c0*/  MOV R14, 0x437c0000 ;  /* 0x437c0000000e7802 */ /* 0x000fe20000000f00 */
[----:B------:R-:W-:Y:S01]  /*08d0*/  BSSY.RECONVERGENT B3, `(.L_x_8) ;  /* 0x000004d000037945 */ /* 0x000fe20003800200 */
[----:B--2---:R-:W-:-:S13]  /*08e0*/  FSETP.GEU.AND P0, PT, R0, R19, PT ;  /* 0x000000130000720b */ /* 0x004fda0003f0e000 */
[----:B------:R-:W-:Y:S01]  /*08f0*/  @!P0 FADD R21, R0, -R19 ;  /* 0x8000001300158221 */ /* 0x000fe20000000000 */
[----:B------:R-:W-:-:S03]  /*0900*/  @!P0 MOV R0, R19 ;  /* 0x0000001300008202 */ /* 0x000fc60000000f00 */
[----:B------:R-:W-:Y:S01]  /*0910*/  @!P0 FFMA.SAT R15, R21, R12, 0.5 ;  /* 0x3f000000150f8423 */ /* 0x000fe2000000200c */
[C---:B---3--:R-:W-:Y:S01]  /*0920*/  FSETP.GEU.AND P1, PT, R0.reuse, R25, PT ;  /* 0x000000190000720b */ /* 0x048fe20003f2e000 */
[----:B------:R-:W-:Y:S02]  /*0930*/  FADD R19, -R0, R19 ;  /* 0x0000001300137221 */ /* 0x000fe40000000100 */
[----:B------:R-:W-:Y:S02]  /*0940*/  @!P0 FFMA.RM R15, R15, R14, 12582913 ;  /* 0x4b4000010f0f8423 */ /* 0x000fe4000000400e */
[----:B------:R-:W-:Y:S02]  /*0950*/  FFMA.SAT R17, R19, R12, 0.5 ;  /* 0x3f00000013117423 */ /* 0x000fe4000000200c */
[----:B------:R-:W-:Y:S02]  /*0960*/  @!P0 FADD R18, R15, -12583039 ;  /* 0xcb40007f0f128421 */ /* 0x000fe40000000000 */
[----:B------:R-:W-:-:S02]  /*0970*/  FFMA.RM R17, R17, R14, 12582913 ;  /* 0x4b40000111117423 */ /* 0x000fc4000000400e */
[----:B------:R-:W-:-:S04]  /*0980*/  @!P0 FFMA R18, R21, 1.4426950216293334961, -R18 ;  /* 0x3fb8aa3b15128823 */ /* 0x000fc80000000812 */
[----:B------:R-:W-:Y:S01]  /*0990*/  @!P0 FFMA R20, R21, 1.925963033500011079e-08, R18 ;  /* 0x32a5706015148823 */ /* 0x000fe20000000012 */
[----:B------:R-:W-:-:S03]  /*09a0*/  FADD R18, R17, -12583039 ;  /* 0xcb40007f11127421 */ /* 0x000fc60000000000 */
[----:B------:R-:W0:Y:S01]  /*09b0*/  @!P0 MUFU.EX2 R29, R20 ;  /* 0x00000014001d8308 */ /* 0x000e220000000800 */
[----:B------:R-:W-:-:S04]  /*09c0*/  FFMA R18, R19, 1.4426950216293334961, -R18 ;  /* 0x3fb8aa3b13127823 */ /* 0x000fc80000000812 */
[----:B------:R-:W-:Y:S01]  /*09d0*/  FFMA R27, R19, 1.925963033500011079e-08, R18 ;  /* 0x32a57060131b7823 */ /* 0x000fe20000000012 */
[--C-:B------:R-:W-:Y:S01]  /*09e0*/  @!P1 FADD R19, R0, -R25.reuse ;  /* 0x8000001900139221 */ /* 0x100fe20000000000 */
[----:B------:R-:W-:Y:S02]  /*09f0*/  @!P1 MOV R0, R25 ;  /* 0x0000001900009202 */ /* 0x000fe40000000f00 */
[----:B------:R-:W-:Y:S01]  /*0a00*/  @!P0 SHF.L.U32 R18, R15, 0x17, RZ ;  /* 0x000000170f128819 */ /* 0x000fe200000006ff */
[----:B------:R-:W-:Y:S01]  /*0a10*/  @!P1 FFMA.SAT R21, R19, R12, 0.5 ;  /* 0x3f00000013159423 */ /* 0x000fe2000000200c */
[C---:B----4-:R-:W-:Y:S01]  /*0a20*/  FSETP.GEU.AND P2, PT, R0.reuse, R23, PT ;  /* 0x000000170000720b */ /* 0x050fe20003f4e000 */
[----:B------:R-:W1:Y:S01]  /*0a30*/  MUFU.EX2 R27, R27 ;  /* 0x0000001b001b7308 */ /* 0x000e620000000800 */
[----:B------:R-:W-:Y:S01]  /*0a40*/  FADD R25, -R0, R25 ;  /* 0x0000001900197221 */ /* 0x000fe20000000100 */
[----:B------:R-:W-:Y:S01]  /*0a50*/  @!P1 FFMA.RM R15, R21, R14, 12582913 ;  /* 0x4b400001150f9423 */ /* 0x000fe2000000400e */
[----:B0-----:R-:W-:-:S03]  /*0a60*/  @!P0 FMUL R21, R18, R29 ;  /* 0x0000001d12158220 */ /* 0x001fc60000400000 */
[----:B------:R-:W-:Y:S01]  /*0a70*/  @!P1 FADD R18, R15, -12583039 ;  /* 0xcb40007f0f129421 */ /* 0x000fe20000000000 */
[----:B------:R-:W-:Y:S01]  /*0a80*/  SHF.L.U32 R29, R17, 0x17, RZ ;  /* 0x00000017111d7819 */ /* 0x000fe200000006ff */
[----:B------:R-:W-:Y:S01]  /*0a90*/  FFMA.SAT R17, R25, R12, 0.5 ;  /* 0x3f00000019117423 */ /* 0x000fe2000000200c */
[----:B------:R-:W-:Y:S01]  /*0aa0*/  @!P0 FMUL R16, R16, R21 ;  /* 0x0000001510108220 */ /* 0x000fe20000400000 */
[----:B------:R-:W-:Y:S02]  /*0ab0*/  @!P1 FFMA R18, R19, 1.4426950216293334961, -R18 ;  /* 0x3fb8aa3b13129823 */ /* 0x000fe40000000812 */
[--C-:B------:R-:W-:Y:S01]  /*0ac0*/  @!P2 FADD R21, R0, -R23.reuse ;  /* 0x800000170015a221 */ /* 0x100fe20000000000 */
[----:B------:R-:W-:Y:S01]  /*0ad0*/  FFMA.RM R17, R17, R14, 12582913 ;  /* 0x4b40000111117423 */ /* 0x000fe2000000400e */
[----:B------:R-:W-:Y:S01]  /*0ae0*/  @!P1 FFMA R24, R19, 1.925963033500011079e-08, R18 ;  /* 0x32a5706013189823 */ /* 0x000fe20000000012 */
[----:B------:R-:W-:Y:S01]  /*0af0*/  @!P2 MOV R0, R23 ;  /* 0x000000170000a202 */ /* 0x000fe20000000f00 */
[----:B------:R-:W-:Y:S01]  /*0b00*/  @!P2 FFMA.SAT R19, R21, R12, 0.5 ;  /* 0x3f0000001513a423 */ /* 0x000fe2000000200c */
[----:B------:R-:W-:Y:S01]  /*0b10*/  FADD R20, R17, -12583039 ;  /* 0xcb40007f11147421 */ /* 0x000fe20000000000 */
[----:B-1----:R-:W-:Y:S01]  /*0b20*/  FFMA R16, R29, R27, R16 ;  /* 0x0000001b1d107223 */ /* 0x002fe20000000010 */
[C---:B-----5:R-:W-:Y:S01]  /*0b30*/  FSETP.GEU.AND P0, PT, R0.reuse, R13, PT ;  /* 0x0000000d0000720b */ /* 0x060fe20003f0e000 */
[----:B------:R-:W-:Y:S01]  /*0b40*/  @!P2 FFMA.RM R18, R19, R14, 12582913 ;  /* 0x4b4000011312a423 */ /* 0x000fe2000000400e */
[----:B------:R-:W-:Y:S01]  /*0b50*/  FADD R23, -R0, R23 ;  /* 0x0000001700177221 */ /* 0x000fe20000000100 */
[----:B------:R-:W-:Y:S01]  /*0b60*/  FFMA R22, R25, 1.4426950216293334961, -R20 ;  /* 0x3fb8aa3b19167823 */ /* 0x000fe20000000814 */
[----:B------:R0:W1:Y:S01]  /*0b70*/  @!P1 MUFU.EX2 R19, R24 ;  /* 0x0000001800139308 */ /* 0x0000620000000800 */
[C---:B------:R-:W-:Y:S01]  /*0b80*/  @!P2 FADD R20, R18.reuse, -12583039 ;  /* 0xcb40007f1214a421 */ /* 0x040fe20000000000 */
[----:B------:R-:W-:Y:S01]  /*0b90*/  FFMA.SAT R27, R23, R12, 0.5 ;  /* 0x3f000000171b7423 */ /* 0x000fe2000000200c */
[----:B------:R-:W-:Y:S01]  /*0ba0*/  FFMA R25, R25, 1.925963033500011079e-08, R22 ;  /* 0x32a5706019197823 */ /* 0x000fe20000000016 */
[----:B------:R-:W-:Y:S01]  /*0bb0*/  SHF.L.U32 R17, R17, 0x17, RZ ;  /* 0x0000001711117819 */ /* 0x000fe200000006ff */
[----:B------:R-:W-:Y:S01]  /*0bc0*/  @!P2 FFMA R22, R21, 1.4426950216293334961, -R20 ;  /* 0x3fb8aa3b1516a823 */ /* 0x000fe20000000814 */
[----:B------:R-:W-:Y:S01]  /*0bd0*/  FFMA.RM R20, R27, R14, 12582913 ;  /* 0x4b4000011b147423 */ /* 0x000fe2000000400e */
[----:B------:R-:W-:-:S02]  /*0be0*/  @!P2 SHF.L.U32 R18, R18, 0x17, RZ ;  /* 0x000000171212a819 */ /* 0x000fc400000006ff */
[----:B------:R-:W-:Y:S01]  /*0bf0*/  @!P2 FFMA R21, R21, 1.925963033500011079e-08, R22 ;  /* 0x32a570601515a823 */ /* 0x000fe20000000016 */
[----:B------:R-:W-:Y:S01]  /*0c00*/  FADD R22, R20, -12583039 ;  /* 0xcb40007f14167421 */ /* 0x000fe20000000000 */
[----:B0-----:R-:W-:Y:S01]  /*0c10*/  @!P1 SHF.L.U32 R24, R15, 0x17, RZ ;  /* 0x000000170f189819 */ /* 0x001fe200000006ff */
[----:B------:R-:W0:Y:S02]  /*0c20*/  MUFU.EX2 R25, R25 ;  /* 0x0000001900197308 */ /* 0x000e240000000800 */
[C---:B------:R-:W-:Y:S02]  /*0c30*/  FFMA R22, R23.reuse, 1.4426950216293334961, -R22 ;  /* 0x3fb8aa3b17167823 */ /* 0x040fe40000000816 */
[----:B-1----:R-:W-:Y:S02]  /*0c40*/  @!P1 FMUL R19, R24, R19 ;  /* 0x0000001318139220 */ /* 0x002fe40000400000 */
[----:B------:R-:W-:Y:S02]  /*0c50*/  FFMA R22, R23, 1.925963033500011079e-08, R22 ;  /* 0x32a5706017167823 */ /* 0x000fe40000000016 */
[----:B------:R-:W1:Y:S01]  /*0c60*/  @!P2 MUFU.EX2 R15, R21 ;  /* 0x00000015000fa308 */ /* 0x000e620000000800 */
[----:B------:R-:W-:-:S07]  /*0c70*/  @!P1 FMUL R16, R19, R16 ;  /* 0x0000001013109220 */ /* 0x000fce0000400000 */
[----:B------:R-:W2:Y:S01]  /*0c80*/  MUFU.EX2 R22, R22 ;  /* 0x0000001600167308 */ /* 0x000ea20000000800 */
[----:B0-----:R-:W-:Y:S01]  /*0c90*/  FFMA R16, R17, R25, R16 ;  /* 0x0000001911107223 */ /* 0x001fe20000000010 */
[----:B-1----:R-:W-:Y:S01]  /*0ca0*/  @!P2 FMUL R18, R18, R15 ;  /* 0x0000000f1212a220 */ /* 0x002fe20000400000 */
[----:B------:R-:W-:-:S03]  /*0cb0*/  SHF.L.U32 R15, R20, 0x17, RZ ;  /* 0x00000017140f7819 */ /* 0x000fc600000006ff */
[----:B------:R-:W-:-:S04]  /*0cc0*/  @!P2 FMUL R16, R18, R16 ;  /* 0x000000101210a220 */ /* 0x000fc80000400000 */
[----:B--2---:R-:W-:Y:S01]  /*0cd0*/  FFMA R15, R15, R22, R16 ;  /* 0x000000160f0f7223 */ /* 0x004fe20000000010 */
        /* <DEDUP_REMOVED lines=12> */
.L_x_9:
[----:B------:R-:W-:Y:S05]  /*0da0*/  BSYNC.RECONVERGENT B3 ;  /* 0x0000000000037941 */ /* 0x000fea0003800200 */
.L_x_8:
[----:B------:R-:W-:Y:S01]  /*0db0*/  FADD R13, -R0, R13 ;  /* 0x0000000d000d7221 */ /* 0x000fe20000000100 */
[----:B------:R-:W-:Y:S02]  /*0dc0*/  IADD3 R11, PT, PT, R11, 0x4, RZ ;  /* 0x000000040b0b7810 */ /* 0x000fe40007ffe0ff */
[----:B------:R-:W-:Y:S01]  /*0dd0*/  IADD3 R8, P1, PT, R8, 0x200, RZ ;  /* 0x0000020008087810 */ /* 0x000fe20007f3e0ff */
[----:B------:R-:W-:Y:S01]  /*0de0*/  FFMA.SAT R17, R13, R12, 0.5 ;  /* 0x3f0000000d117423 */ /* 0x000fe2000000200c */
[----:B------:R-:W-:Y:S02]  /*0df0*/  ISETP.NE.AND P0, PT, R11, RZ, PT ;  /* 0x000000ff0b00720c */ /* 0x000fe40003f05270 */
[----:B------:R-:W-:Y:S01]  /*0e00*/  IADD3.X R9, PT, PT, RZ, R9, RZ, P1, !PT ;  /* 0x00000009ff097210 */ /* 0x000fe20000ffe4ff */
[----:B------:R-:W-:Y:S01]  /*0e10*/  FFMA.RM R17, R17, R14, 12582913 ;  /* 0x4b40000111117423 */ /* 0x000fe2000000400e */
[----:B------:R-:W-:-:S03]  /*0e20*/  IADD3 R10, PT, PT, R10, 0x80, RZ ;  /* 0x000000800a0a7810 */ /* 0x000fc60007ffe0ff */
[C---:B------:R-:W-:Y:S01]  /*0e30*/  FADD R12, R17.reuse, -12583039 ;  /* 0xcb40007f110c7421 */ /* 0x040fe20000000000 */
[----:B------:R-:W-:-:S03]  /*0e40*/  SHF.L.U32 R16, R17, 0x17, RZ ;  /* 0x0000001711107819 */ /* 0x000fc600000006ff */
[----:B------:R-:W-:-:S04]  /*0e50*/  FFMA R12, R13, 1.4426950216293334961, -R12 ;  /* 0x3fb8aa3b0d0c7823 */ /* 0x000fc8000000080c */
[----:B------:R-:W-:-:S06]  /*0e60*/  FFMA R12, R13, 1.925963033500011079e-08, R12 ;  /* 0x32a570600d0c7823 */ /* 0x000fcc000000000c */
[----:B------:R-:W0:Y:S02]  /*0e70*/  MUFU.EX2 R12, R12 ;  /* 0x0000000c000c7308 */ /* 0x000e240000000800 */
[----:B0-----:R-:W-:Y:S01]  /*0e80*/  FFMA R16, R16, R12, R15 ;  /* 0x0000000c10107223 */ /* 0x001fe2000000000f */
[----:B------:R-:W-:Y:S06]  /*0e90*/  @P0 BRA `(.L_x_10) ;  /* 0xfffffff800740947 */ /* 0x000fec000383ffff */
.L_x_7:
[----:B------:R-:W-:Y:S05]  /*0ea0*/  BSYNC.RECONVERGENT B2 ;  /* 0x0000000000027941 */ /* 0x000fea0003800200 */
.L_x_6:
[----:B------:R-:W-:Y:S02]  /*0eb0*/  MOV R8, R16 ;  /* 0x0000001000087202 */ /* 0x000fe40000000f00 */
[----:B------:R-:W-:-:S07]  /*0ec0*/  IADD3 R9, PT, PT, R10, 0x20, RZ ;  /* 0x000000200a097810 */ /* 0x000fce0007ffe0ff */
.L_x_3:
[----:B------:R-:W-:Y:S05]  /*0ed0*/  BSYNC.RECONVERGENT B1 ;  /* 0x0000000000017941 */ /* 0x000fea0003800200 */
.L_x_2:
[----:B------:R-:W-:-:S13]  /*0ee0*/  LOP3.LUT P0, R7, R7, 0x3, RZ, 0xc0, !PT ;  /* 0x0000000307077812 */ /* 0x000fda000780c0ff */
[----:B------:R-:W-:Y:S05]  /*0ef0*/  @!P0 BRA `(.L_x_1) ;  /* 0x00000004005c8947 */ /* 0x000fea0003800000 */
[----:B------:R-:W-:Y:S01]  /*0f00*/  ISETP.NE.AND P0, PT, R7, 0x1, PT ;  /* 0x000000010700780c */ /* 0x000fe20003f05270 */
[----:B------:R-:W-:-:S12]  /*0f10*/  BSSY.RECONVERGENT B1, `(.L_x_11) ;  /* 0x0000035000017945 */ /* 0x000fd80003800200 */
[----:B------:R-:W-:Y:S05]  /*0f20*/  @!P0 BRA `(.L_x_12) ;  /* 0x0000000000cc8947 */ /* 0x000fea0003800000 */
[----:B------:R-:W-:-:S05]  /*0f30*/  IMAD.WIDE.U32 R12, R9, 0x4, R4 ;  /* 0x00000004090c7825 */ /* 0x000fca00078e0004 */
[----:B------:R-:W2:Y:S04]  /*0f40*/  LDG.E R17, desc[UR4][R12.64] ;  /* 0x000000040c117981 */ /* 0x000ea8000c1e1900 */
[----:B------:R-:W3:Y:S01]  /*0f50*/  LDG.E R7, desc[UR4][R12.64+0x80] ;  /* 0x000080040c077981 */ /* 0x000ee2000c1e1900 */
[----:B------:R-:W-:Y:S01]  /*0f60*/  HFMA2 R10, -RZ, RZ, 0.96630859375, -0.0022525787353515625 ;  /* 0x3bbb989dff0a7431 */ /* 0x000fe200000001ff */
[----:B------:R-:W-:Y:S01]  /*0f70*/  MOV R11, 0x437c0000 ;  /* 0x437c0000000b7802 */ /* 0x000fe20000000f00 */
[----:B------:R-:W-:Y:S01]  /*0f80*/  BSSY.RECONVERGENT B2, `(.L_x_13) ;  /* 0x0000023000027945 */ /* 0x000fe20003800200 */
[----:B--2--5:R-:W-:-:S13]  /*0f90*/  FSETP.GEU.AND P0, PT, R0, R17, PT ;  /* 0x000000110000720b */ /* 0x024fda0003f0e000 */
[----:B------:R-:W-:Y:S01]  /*0fa0*/  @!P0 FADD R15, R0, -R17 ;  /* 0x80000011000f8221 */ /* 0x000fe20000000000 */
[----:B------:R-:W-:-:S03]  /*0fb0*/  @!P0 MOV R0, R17 ;  /* 0x0000001100008202 */ /* 0x000fc60000000f00 */
[-C--:B------:R-:W-:Y:S01]  /*0fc0*/  @!P0 FFMA.SAT R14, R15, R10.reuse, 0.5 ;  /* 0x3f0000000f0e8423 */ /* 0x080fe2000000200a */
[C---:B---3--:R-:W-:Y:S01]  /*0fd0*/  FSETP.GEU.AND P1, PT, R0.reuse, R7, PT ;  /* 0x000000070000720b */ /* 0x048fe20003f2e000 */
[----:B------:R-:W-:Y:S02]  /*0fe0*/  FADD R17, -R0, R17 ;  /* 0x0000001100117221 */ /* 0x000fe40000000100 */
[-C--:B------:R-:W-:Y:S02]  /*0ff0*/  @!P0 FFMA.RM R14, R14, R11.reuse, 12582913 ;  /* 0x4b4000010e0e8423 */ /* 0x080fe4000000400b */
[----:B------:R-:W-:Y:S02]  /*1000*/  FFMA.SAT R18, R17, R10, 0.5 ;  /* 0x3f00000011127423 */ /* 0x000fe4000000200a */
[C---:B------:R-:W-:Y:S01]  /*1010*/  @!P0 FADD R16, R14.reuse, -12583039 ;  /* 0xcb40007f0e108421 */ /* 0x040fe20000000000 */
[----:B------:R-:W-:Y:S01]  /*1020*/  @!P0 SHF.L.U32 R14, R14, 0x17, RZ ;  /* 0x000000170e0e8819 */ /* 0x000fe200000006ff */
[----:B------:R-:W-:-:S02]  /*1030*/  FFMA.RM R18, R18, R11, 12582913 ;  /* 0x4b40000112127423 */ /* 0x000fc4000000400b */
[C---:B------:R-:W-:Y:S02]  /*1040*/  @!P0 FFMA R16, R15.reuse, 1.4426950216293334961, -R16 ;  /* 0x3fb8aa3b0f108823 */ /* 0x040fe40000000810 */
[C---:B------:R-:W-:Y:S02]  /*1050*/  FADD R12, R18.reuse, -12583039 ;  /* 0xcb40007f120c7421 */ /* 0x040fe40000000000 */
[----:B------:R-:W-:Y:S01]  /*1060*/  @!P0 FFMA R16, R15, 1.925963033500011079e-08, R16 ;  /* 0x32a570600f108823 */ /* 0x000fe20000000010 */
[----:B------:R-:W-:Y:S01]  /*1070*/  SHF.L.U32 R15, R18, 0x17, RZ ;  /* 0x00000017120f7819 */ /* 0x000fe200000006ff */
[C---:B------:R-:W-:Y:S02]  /*1080*/  FFMA R12, R17.reuse, 1.4426950216293334961, -R12 ;  /* 0x3fb8aa3b110c7823 */ /* 0x040fe4000000080c */
[----:B------:R-:W0:Y:S02]  /*1090*/  @!P0 MUFU.EX2 R13, R16 ;  /* 0x00000010000d8308 */ /* 0x000e240000000800 */
[----:B------:R-:W-:-:S06]  /*10a0*/  FFMA R12, R17, 1.925963033500011079e-08, R12 ;  /* 0x32a57060110c7823 */ /* 0x000fcc000000000c */
[----:B------:R-:W1:Y:S01]  /*10b0*/  MUFU.EX2 R12, R12 ;  /* 0x0000000c000c7308 */ /* 0x000e620000000800 */
        /* <DEDUP_REMOVED lines=15> */
.L_x_14:
[----:B------:R-:W-:Y:S05]  /*11b0*/  BSYNC.RECONVERGENT B2 ;  /* 0x0000000000027941 */ /* 0x000fea0003800200 */
.L_x_13:
[----:B------:R-:W-:Y:S01]  /*11c0*/  FADD R7, -R0, R7 ;  /* 0x0000000700077221 */ /* 0x000fe20000000100 */
[----:B------:R-:W-:-:S03]  /*11d0*/  IADD3 R9, PT, PT, R9, 0x40, RZ ;  /* 0x0000004009097810 */ /* 0x000fc60007ffe0ff */
[----:B------:R-:W-:-:S04]  /*11e0*/  FFMA.SAT R10, R7, R10, 0.5 ;  /* 0x3f000000070a7423 */ /* 0x000fc8000000200a */
[----:B------:R-:W-:-:S04]  /*11f0*/  FFMA.RM R10, R10, R11, 12582913 ;  /* 0x4b4000010a0a7423 */ /* 0x000fc8000000400b */
[----:B------:R-:W-:-:S04]  /*1200*/  FADD R12, R10, -12583039 ;  /* 0xcb40007f0a0c7421 */ /* 0x000fc80000000000 */
[----:B------:R-:W-:-:S04]  /*1210*/  FFMA R12, R7, 1.4426950216293334961, -R12 ;  /* 0x3fb8aa3b070c7823 */ /* 0x000fc8000000080c */
[----:B------:R-:W-:Y:S01]  /*1220*/  FFMA R12, R7, 1.925963033500011079e-08, R12 ;  /* 0x32a57060070c7823 */ /* 0x000fe2000000000c */
[----:B------:R-:W-:-:S05]  /*1230*/  SHF.L.U32 R7, R10, 0x17, RZ ;  /* 0x000000170a077819 */ /* 0x000fca00000006ff */
[----:B------:R-:W0:Y:S02]  /*1240*/  MUFU.EX2 R12, R12 ;  /* 0x0000000c000c7308 */ /* 0x000e240000000800 */
[----:B0-----:R-:W-:-:S07]  /*1250*/  FFMA R8, R7, R12, R8 ;  /* 0x0000000c07087223 */ /* 0x001fce0000000008 */
.L_x_12:
[----:B------:R-:W-:Y:S05]  /*1260*/  BSYNC.RECONVERGENT B1 ;  /* 0x0000000000017941 */ /* 0x000fea0003800200 */
.L_x_11:
[----:B------:R-:W-:-:S13]  /*1270*/  LOP3.LUT P0, RZ, R3, 0x20, RZ, 0xc0, !PT ;  /* 0x0000002003ff7812 */ /* 0x000fda000780c0ff */
[----:B------:R-:W-:Y:S05]  /*1280*/  @P0 BRA `(.L_x_1) ;  /* 0x0000000000780947 */ /* 0x000fea0003800000 */
[----:B------:R-:W-:-:S05]  /*1290*/  IMAD.WIDE.U32 R4, R9, 0x4, R4 ;  /* 0x0000000409047825 */ /* 0x000fca00078e0004 */
[----:B------:R-:W2:Y:S01]  /*12a0*/  LDG.E R7, desc[UR4][R4.64] ;  /* 0x0000000404077981 */ /* 0x000ea2000c1e1900 */
[----:B------:R-:W-:Y:S01]  /*12b0*/  BSSY.RECONVERGENT B1, `(.L_x_15) ;  /* 0x0000011000017945 */ /* 0x000fe20003800200 */
[----:B------:R-:W-:Y:S01]  /*12c0*/  HFMA2 R10, -RZ, RZ, 0.96630859375, -0.0022525787353515625 ;  /* 0x3bbb989dff0a7431 */ /* 0x000fe200000001ff */
[----:B--2--5:R-:W-:-:S13]  /*12d0*/  FSETP.GEU.AND P0, PT, R0, R7, PT ;  /* 0x000000070000720b */ /* 0x024fda0003f0e000 */
[----:B------:R-:W-:Y:S05]  /*12e0*/  @P0 BRA `(.L_x_16) ;  /* 0x0000000000340947 */ /* 0x000fea0003800000 */
[----:B------:R-:W-:Y:S01]  /*12f0*/  MOV R3, 0x3bbb989d ;  /* 0x3bbb989d00037802 */ /* 0x000fe20000000f00 */
[----:B------:R-:W-:Y:S01]  /*1300*/  FADD R0, R0, -R7 ;  /* 0x8000000700007221 */ /* 0x000fe20000000000 */
[----:B------:R-:W-:-:S03]  /*1310*/  MOV R4, 0x437c0000 ;  /* 0x437c000000047802 */ /* 0x000fc60000000f00 */
        /* <DEDUP_REMOVED lines=10> */
.L_x_16:
[----:B------:R-:W-:Y:S05]  /*13c0*/  BSYNC.RECONVERGENT B1 ;  /* 0x0000000000017941 */ /* 0x000fea0003800200 */
.L_x_15:
[----:B------:R-:W-:Y:S01]  /*13d0*/  FADD R3, -R0, R7 ;  /* 0x0000000700037221 */ /* 0x000fe20000000100 */
[----:B------:R-:W-:-:S03]  /*13e0*/  MOV R5, 0x437c0000 ;  /* 0x437c000000057802 */ /* 0x000fc60000000f00 */
        /* <DEDUP_REMOVED lines=8> */
.L_x_1:
[----:B------:R-:W-:Y:S05]  /*1470*/  BSYNC.RECONVERGENT B0 ;  /* 0x0000000000007941 */ /* 0x000fea0003800200 */
.L_x_0:
[----:B-----5:R-:W0:Y:S01]  /*1480*/  SHFL.DOWN PT, R3, R0, 0x10, 0x1f ;  /* 0x0a001f0000037f89 */ /* 0x020e2200000e0000 */
[----:B------:R-:W-:Y:S01]  /*1490*/  HFMA2 R9, -RZ, RZ, 0.96630859375, -0.0022525787353515625 ;  /* 0x3bbb989dff097431 */ /* 0x000fe200000001ff */
[----:B------:R-:W-:Y:S01]  /*14a0*/  MOV R12, 0x437c0000 ;  /* 0x437c0000000c7802 */ /* 0x000fe20000000f00 */
[----:B------:R-:W1:Y:S02]  /*14b0*/  LDCU UR8, c[0x0][0x38c] ;  /* 0x00007180ff0877ac */ /* 0x000e640008000800 */
[----:B-1----:R-:W-:Y:S02]  /*14c0*/  ISETP.GE.AND P0, PT, R2, UR8, PT ;  /* 0x0000000802007c0c */ /* 0x002fe4000bf06270 */
[----:B0-----:R-:W-:-:S05]  /*14d0*/  FMNMX R3, R3, R0, !PT ;  /* 0x0000000003037209 */ /* 0x001fca0007800000 */
[----:B------:R-:W0:Y:S02]  /*14e0*/  SHFL.DOWN PT, R4, R3, 0x8, 0x1f ;  /* 0x09001f0003047f89 */ /* 0x000e2400000e0000 */
[----:B0-----:R-:W-:-:S05]  /*14f0*/  FMNMX R4, R3, R4, !PT ;  /* 0x0000000403047209 */ /* 0x001fca0007800000 */
[----:B------:R-:W0:Y:S02]  /*1500*/  SHFL.DOWN PT, R5, R4, 0x4, 0x1f ;  /* 0x08801f0004057f89 */ /* 0x000e2400000e0000 */
[----:B0-----:R-:W-:-:S05]  /*1510*/  FMNMX R5, R4, R5, !PT ;  /* 0x0000000504057209 */ /* 0x001fca0007800000 */
[----:B------:R-:W0:Y:S02]  /*1520*/  SHFL.DOWN PT, R10, R5, 0x2, 0x1f ;  /* 0x08401f00050a7f89 */ /* 0x000e2400000e0000 */
[----:B0-----:R-:W-:-:S05]  /*1530*/  FMNMX R10, R5, R10, !PT ;  /* 0x0000000a050a7209 */ /* 0x001fca0007800000 */
[----:B------:R-:W0:Y:S02]  /*1540*/  SHFL.DOWN PT, R7, R10, 0x1, 0x1f ;  /* 0x08201f000a077f89 */ /* 0x000e2400000e0000 */
[----:B0-----:R-:W-:-:S06]  /*1550*/  FMNMX R7, R10, R7, !PT ;  /* 0x000000070a077209 */ /* 0x001fcc0007800000 */
[----:B------:R-:W0:Y:S02]  /*1560*/  SHFL.IDX PT, R7, R7, RZ, 0x1f ;  /* 0x00001fff07077589 */ /* 0x000e2400000e0000 */
[----:B0-----:R-:W-:-:S04]  /*1570*/  FADD R0, -R7, R0 ;  /* 0x0000000007007221 */ /* 0x001fc80000000100 */
[----:B------:R-:W-:-:S04]  /*1580*/  FFMA.SAT R3, R0, R9, 0.5 ;  /* 0x3f00000000037423 */ /* 0x000fc80000002009 */
[----:B------:R-:W-:-:S04]  /*1590*/  FFMA.RM R3, R3, R12, 12582913 ;  /* 0x4b40000103037423 */ /* 0x000fc8000000400c */
[C---:B------:R-:W-:Y:S01]  /*15a0*/  FADD R9, R3.reuse, -12583039 ;  /* 0xcb40007f03097421 */ /* 0x040fe20000000000 */
[----:B------:R-:W-:-:S03]  /*15b0*/  SHF.L.U32 R3, R3, 0x17, RZ ;  /* 0x0000001703037819 */ /* 0x000fc600000006ff */
[----:B------:R-:W-:-:S04]  /*15c0*/  FFMA R9, R0, 1.4426950216293334961, -R9 ;  /* 0x3fb8aa3b00097823 */ /* 0x000fc80000000809 */
[----:B------:R-:W-:-:S04]  /*15d0*/  FFMA R9, R0, 1.925963033500011079e-08, R9 ;  /* 0x32a5706000097823 */ /* 0x000fc80000000009 */
[----:B------:R-:W0:Y:S02]  /*15e0*/  MUFU.EX2 R0, R9 ;  /* 0x0000000900007308 */ /* 0x000e240000000800 */
[----:B0-----:R-:W-:-:S04]  /*15f0*/  FMUL R3, R3, R0 ;  /* 0x0000000003037220 */ /* 0x001fc80000400000 */
[----:B------:R-:W-:-:S05]  /*1600*/  FMUL R3, R3, R8 ;  /* 0x0000000803037220 */ /* 0x000fca0000400000 */
[----:B------:R-:W0:Y:S02]  /*1610*/  SHFL.DOWN PT, R0, R3, 0x10, 0x1f ;  /* 0x0a001f0003007f89 */ /* 0x000e2400000e0000 */
[----:B0-----:R-:W-:-:S05]  /*1620*/  FADD R0, R3, R0 ;  /* 0x0000000003007221 */ /* 0x001fca0000000000 */
[----:B------:R-:W0:Y:S02]  /*1630*/  SHFL.DOWN PT, R5, R0, 0x8, 0x1f ;  /* 0x09001f0000057f89 */ /* 0x000e2400000e0000 */
[----:B0-----:R-:W-:-:S05]  /*1640*/  FADD R5, R0, R5 ;  /* 0x0000000500057221 */ /* 0x001fca0000000000 */
[----:B------:R-:W0:Y:S02]  /*1650*/  SHFL.DOWN PT, R4, R5, 0x4, 0x1f ;  /* 0x08801f0005047f89 */ /* 0x000e2400000e0000 */
[----:B0-----:R-:W-:-:S05]  /*1660*/  FADD R4, R5, R4 ;  /* 0x0000000405047221 */ /* 0x001fca0000000000 */
[----:B------:R-:W0:Y:S02]  /*1670*/  SHFL.DOWN PT, R11, R4, 0x2, 0x1f ;  /* 0x08401f00040b7f89 */ /* 0x000e2400000e0000 */
[----:B0-----:R-:W-:-:S05]  /*1680*/  FADD R11, R4, R11 ;  /* 0x0000000b040b7221 */ /* 0x001fca0000000000 */
[----:B------:R-:W0:Y:S02]  /*1690*/  SHFL.DOWN PT, R8, R11, 0x1, 0x1f ;  /* 0x08201f000b087f89 */ /* 0x000e2400000e0000 */
[----:B0-----:R-:W-:-:S06]  /*16a0*/  FADD R3, R11, R8 ;  /* 0x000000080b037221 */ /* 0x001fcc0000000000 */
[----:B------:R-:W0:Y:S01]  /*16b0*/  SHFL.IDX PT, R3, R3, RZ, 0x1f ;  /* 0x00001fff03037589 */ /* 0x000e2200000e0000 */
[----:B------:R-:W-:Y:S05]  /*16c0*/  @P0 EXIT ;  /* 0x000000000000094d */ /* 0x000fea0003800000 */
[----:B------:R-:W-:Y:S01]  /*16d0*/  LOP3.LUT R8, RZ, R2, RZ, 0x33, !PT ;  /* 0x00000002ff087212 */ /* 0x000fe200078e33ff */
[----:B------:R-:W-:Y:S03]  /*16e0*/  BSSY.RECONVERGENT B0, `(.L_x_17) ;  /* 0x000002f000007945 */ /* 0x000fe60003800200 */
[----:B------:R-:W-:-:S04]  /*16f0*/  IADD3 R8, PT, PT, R8, UR8, RZ ;  /* 0x0000000808087c10 */ /* 0x000fc8000fffe0ff */
[----:B------:R-:W-:-:S04]  /*1700*/  LOP3.LUT R0, R8, 0x60, RZ, 0xc0, !PT ;  /* 0x0000006008007812 */ /* 0x000fc800078ec0ff */
[----:B------:R-:W-:-:S13]  /*1710*/  ISETP.NE.AND P0, PT, R0, 0x60, PT ;  /* 0x000000600000780c */ /* 0x000fda0003f05270 */
[----:B------:R-:W-:Y:S05]  /*1720*/  @!P0 BRA `(.L_x_18) ;  /* 0x0000000000a88947 */ /* 0x000fea0003800000 */
[----:B------:R-:W1:Y:S01]  /*1730*/  LDCU.64 UR6, c[0x0][0x380] ;  /* 0x00007000ff0677ac */ /* 0x000e620008000a00 */
[----:B------:R-:W-:Y:S01]  /*1740*/  IMAD.WIDE.U32 R4, R2, 0x4, RZ ;  /* 0x0000000402047825 */ /* 0x000fe200078e00ff */
[----:B------:R-:W-:-:S04]  /*1750*/  LEA.HI R0, R8, 0x1, RZ, 0x1b ;  /* 0x0000000108007811 */ /* 0x000fc800078fd8ff */
[----:B------:R-:W-:Y:S01]  /*1760*/  SHF.L.U32 R9, R0, 0x5, RZ ;  /* 0x0000000500097819 */ /* 0x000fe200000006ff */
[----:B------:R-:W-:Y:S01]  /*1770*/  IMAD.WIDE R4, R6, 0x4, R4 ;  /* 0x0000000406047825 */ /* 0x000fe200078e0204 */
[----:B------:R-:W-:Y:S02]  /*1780*/  LOP3.LUT R0, R0, 0x3, RZ, 0xc0, !PT ;  /* 0x0000000300007812 */ /* 0x000fe400078ec0ff */
[----:B------:R-:W-:Y:S02]  /*1790*/  LOP3.LUT R2, R2, 0x60, R9, 0xf8, !PT ;  /* 0x0000006002027812 */ /* 0x000fe400078ef809 */
[----:B------:R-:W-:Y:S02]  /*17a0*/  IADD3 R9, PT, PT, -R0, RZ, RZ ;  /* 0x000000ff00097210 */ /* 0x000fe40007ffe1ff */
[----:B-1----:R-:W-:-:S04]  /*17b0*/  IADD3 R10, P0, PT, R4, UR6, RZ ;  /* 0x00000006040a7c10 */ /* 0x002fc8000ff1e0ff */
[----:B------:R-:W-:-:S09]  /*17c0*/  IADD3.X R11, PT, PT, R5, UR7, RZ, P0, !PT ;  /* 0x00000007050b7c10 */ /* 0x000fd200087fe4ff */
.L_x_21:
[----:B-1----:R-:W-:Y:S02]  /*17d0*/  MOV R4, R10 ;  /* 0x0000000a00047202 */ /* 0x002fe40000000f00 */
[----:B------:R-:W-:-:S05]  /*17e0*/  MOV R5, R11 ;  /* 0x0000000b00057202 */ /* 0x000fca0000000f00 */
[----:B------:R-:W2:Y:S01]  /*17f0*/  LDG.E R0, desc[UR4][R4.64] ;  /* 0x0000000404007981 */ /* 0x000ea2000c1e1900 */
[----:B------:R-:W-:Y:S01]  /*1800*/  HFMA2 R11, -RZ, RZ, 0.96630859375, -0.0022525787353515625 ;  /* 0x3bbb989dff0b7431 */ /* 0x000fe200000001ff */
[----:B------:R-:W-:Y:S01]  /*1810*/  MOV R13, 0x437c0000 ;  /* 0x437c0000000d7802 */ /* 0x000fe20000000f00 */
[----:B0-----:R-:W0:Y:S01]  /*1820*/  MUFU.RCP R12, R3 ;  /* 0x00000003000c7308 */ /* 0x001e220000001000 */
[----:B------:R-:W-:Y:S01]  /*1830*/  IADD3 R9, PT, PT, R9, 0x1, RZ ;  /* 0x0000000109097810 */ /* 0x000fe20007ffe0ff */
[----:B------:R-:W-:Y:S03]  /*1840*/  BSSY.RECONVERGENT B1, `(.L_x_19) ;  /* 0x0000014000017945 */ /* 0x000fe60003800200 */
[----:B------:R-:W-:Y:S01]  /*1850*/  ISETP.NE.AND P2, PT, R9, RZ, PT ;  /* 0x000000ff0900720c */ /* 0x000fe20003f45270 */
[----:B--2---:R-:W-:-:S04]  /*1860*/  FADD R0, -R7, R0 ;  /* 0x0000000007007221 */ /* 0x004fc80000000100 */
[----:B------:R-:W-:-:S04]  /*1870*/  FFMA.SAT R10, R0, R11, 0.5 ;  /* 0x3f000000000a7423 */ /* 0x000fc8000000200b */
[----:B------:R-:W-:Y:S01]  /*1880*/  FFMA.RM R10, R10, R13, 12582913 ;  /* 0x4b4000010a0a7423 */ /* 0x000fe2000000400d */
[----:B0-----:R-:W-:-:S03]  /*1890*/  FFMA R13, -R3, R12, 1 ;  /* 0x3f800000030d7423 */ /* 0x001fc6000000010c */
[----:B------:R-:W-:Y:S01]  /*18a0*/  FADD R11, R10, -12583039 ;  /* 0xcb40007f0a0b7421 */ /* 0x000fe20000000000 */
[----:B------:R-:W-:-:S03]  /*18b0*/  FFMA R13, R12, R13, R12 ;  /* 0x0000000d0c0d7223 */ /* 0x000fc6000000000c */
[----:B------:R-:W-:-:S04]  /*18c0*/  FFMA R11, R0, 1.4426950216293334961, -R11 ;  /* 0x3fb8aa3b000b7823 */ /* 0x000fc8000000080b */
[----:B------:R-:W-:Y:S01]  /*18d0*/  FFMA R11, R0, 1.925963033500011079e-08, R11 ;  /* 0x32a57060000b7823 */ /* 0x000fe2000000000b */
[----:B------:R-:W-:-:S05]  /*18e0*/  SHF.L.U32 R0, R10, 0x17, RZ ;  /* 0x000000170a007819 */ /* 0x000fca00000006ff */
[----:B------:R-:W0:Y:S02]  /*18f0*/  MUFU.EX2 R11, R11 ;  /* 0x0000000b000b7308 */ /* 0x000e240000000800 */
[----:B0-----:R-:W-:-:S06]  /*1900*/  FMUL R0, R0, R11 ;  /* 0x0000000b00007220 */ /* 0x001fcc0000400000 */
[----:B------:R-:W0:Y:S01]  /*1910*/  FCHK P0, R0, R3 ;  /* 0x0000000300007302 */ /* 0x000e220000000000 */
[----:B------:R-:W-:-:S04]  /*1920*/  FFMA R10, R0, R13, RZ ;  /* 0x0000000d000a7223 */ /* 0x000fc800000000ff */
[----:B------:R-:W-:-:S04]  /*1930*/  FFMA R12, -R3, R10, R0 ;  /* 0x0000000a030c7223 */ /* 0x000fc80000000100 */
[----:B------:R-:W-:Y:S01]  /*1940*/  FFMA R13, R13, R12, R10 ;  /* 0x0000000c0d0d7223 */ /* 0x000fe2000000000a */
[----:B0-----:R-:W-:Y:S06]  /*1950*/  @!P0 BRA `(.L_x_20) ;  /* 0x0000000000088947 */ /* 0x001fec0003800000 */
[----:B------:R-:W-:-:S07]  /*1960*/  MOV R10, 0x1980 ;  /* 0x00001980000a7802 */ /* 0x000fce0000000f00 */
[----:B------:R-:W-:Y:S05]  /*1970*/  CALL.REL.NOINC `($__internal_0_$__cuda_sm3x_div_rn_noftz_f32_slowpath) ;  /* 0x0000000800047944 */ /* 0x000fea0003c00000 */
.L_x_20:
[----:B------:R-:W-:Y:S05]  /*1980*/  BSYNC.RECONVERGENT B1 ;  /* 0x0000000000017941 */ /* 0x000fea0003800200 */
.L_x_19:
[----:B------:R1:W-:Y:S01]  /*1990*/  STG.E desc[UR4][R4.64], R13 ;  /* 0x0000000d04007986 */ /* 0x0003e2000c101904 */
[----:B------:R-:W-:-:S04]  /*19a0*/  IADD3 R10, P0, PT, R4, 0x80, RZ ;  /* 0x00000080040a7810 */ /* 0x000fc80007f1e0ff */
[----:B------:R-:W-:Y:S01]  /*19b0*/  IADD3.X R11, PT, PT, RZ, R5, RZ, P0, !PT ;  /* 0x00000005ff0b7210 */ /* 0x000fe200007fe4ff */
[----:B------:R-:W-:Y:S08]  /*19c0*/  @P2 BRA `(.L_x_21) ;  /* 0xfffffffc00802947 */ /* 0x000ff0000383ffff */
.L_x_18:
[----:B------:R-:W-:Y:S05]  /*19d0*/  BSYNC.RECONVERGENT B0 ;  /* 0x0000000000007941 */ /* 0x000fea0003800200 */
.L_x_17:
[----:B------:R-:W-:-:S13]  /*19e0*/  ISETP.GE.U32.AND P0, PT, R8, 0x60, PT ;  /* 0x000000600800780c */ /* 0x000fda0003f06070 */
[----:B------:R-:W-:Y:S05]  /*19f0*/  @!P0 EXIT ;  /* 0x000000000000894d */ /* 0x000fea0003800000 */
[----:B------:R-:W2:Y:S01]  /*1a00*/  LDCU.64 UR6, c[0x0][0x380] ;  /* 0x00007000ff0677ac */ /* 0x000ea20008000a00 */
[----:B-1----:R-:W-:Y:S01]  /*1a10*/  IMAD.WIDE.U32 R4, R2, 0x4, RZ ;  /* 0x0000000402047825 */ /* 0x002fe200078e00ff */
[----:B------:R-:W1:Y:S03]  /*1a20*/  LDCU UR8, c[0x0][0x38c] ;  /* 0x00007180ff0877ac */ /* 0x000e660008000800 */
[----:B------:R-:W-:-:S03]  /*1a30*/  IMAD.WIDE R4, R6, 0x4, R4 ;  /* 0x0000000406047825 */ /* 0x000fc600078e0204 */
[----:B--2---:R-:W-:-:S04]  /*1a40*/  IADD3 R0, P1, PT, R4, UR6, RZ ;  /* 0x0000000604007c10 */ /* 0x004fc8000ff3e0ff */
[----:B------:R-:W-:-:S04]  /*1a50*/  IADD3 R0, P0, PT, R0, 0x100, RZ ;  /* 0x0000010000007810 */ /* 0x000fc80007f1e0ff */
[----:B-1----:R-:W-:-:S09]  /*1a60*/  IADD3.X R9, PT, PT, RZ, UR7, R5, P0, P1 ;  /* 0x00000007ff097c10 */ /* 0x002fd200087e2405 */
.L_x_30:
[----:B------:R-:W-:Y:S02]  /*1a70*/  MOV R4, R0 ;  /* 0x0000000000047202 */ /* 0x000fe40000000f00 */
[----:B------:R-:W-:-:S05]  /*1a80*/  MOV R5, R9 ;  /* 0x0000000900057202 */ /* 0x000fca0000000f00 */
[----:B------:R-:W2:Y:S01]  /*1a90*/  LDG.E R0, desc[UR4][R4.64+-0x100] ;  /* 0xffff000404007981 */ /* 0x000ea2000c1e1900 */
[----:B------:R-:W-:Y:S01]  /*1aa0*/  HFMA2 R9, -RZ, RZ, 0.96630859375, -0.0022525787353515625 ;  /* 0x3bbb989dff097431 */ /* 0x000fe200000001ff */
[----:B------:R-:W-:Y:S01]  /*1ab0*/  MOV R11, 0x437c0000 ;  /* 0x437c0000000b7802 */ /* 0x000fe20000000f00 */
[----:B0-----:R-:W0:Y:S01]  /*1ac0*/  MUFU.RCP R10, R3 ;  /* 0x00000003000a7308 */ /* 0x001e220000001000 */
[----:B------:R-:W-:Y:S01]  /*1ad0*/  BSSY.RECONVERGENT B0, `(.L_x_22) ;  /* 0x0000015000007945 */ /* 0x000fe20003800200 */
[----:B--2---:R-:W-:-:S04]  /*1ae0*/  FADD R0, -R7, R0 ;  /* 0x0000000007007221 */ /* 0x004fc80000000100 */
[----:B------:R-:W-:-:S04]  /*1af0*/  FFMA.SAT R6, R0, R9, 0.5 ;  /* 0x3f00000000067423 */ /* 0x000fc80000002009 */
[----:B------:R-:W-:Y:S01]  /*1b00*/  FFMA.RM R6, R6, R11, 12582913 ;  /* 0x4b40000106067423 */ /* 0x000fe2000000400b */
[----:B0-----:R-:W-:-:S03]  /*1b10*/  FFMA R11, -R3, R10, 1 ;  /* 0x3f800000030b7423 */ /* 0x001fc6000000010a */
[C---:B------:R-:W-:Y:S01]  /*1b20*/  FADD R9, R6.reuse, -12583039 ;  /* 0xcb40007f06097421 */ /* 0x040fe20000000000 */
[----:B------:R-:W-:-:S03]  /*1b30*/  SHF.L.U32 R6, R6, 0x17, RZ ;  /* 0x0000001706067819 */ /* 0x000fc600000006ff */
[----:B------:R-:W-:-:S04]  /*1b40*/  FFMA R9, R0, 1.4426950216293334961, -R9 ;  /* 0x3fb8aa3b00097823 */ /* 0x000fc80000000809 */
[----:B------:R-:W-:Y:S01]  /*1b50*/  FFMA R9, R0, 1.925963033500011079e-08, R9 ;  /* 0x32a5706000097823 */ /* 0x000fe20000000009 */
[----:B------:R-:W-:-:S05]  /*1b60*/  FFMA R0, R10, R11, R10 ;  /* 0x0000000b0a007223 */ /* 0x000fca000000000a */
[----:B------:R-:W0:Y:S02]  /*1b70*/  MUFU.EX2 R9, R9 ;  /* 0x0000000900097308 */ /* 0x000e240000000800 */
[----:B0-----:R-:W-:-:S06]  /*1b80*/  FMUL R8, R6, R9 ;  /* 0x0000000906087220 */ /* 0x001fcc0000400000 */
[----:B------:R-:W0:Y:S01]  /*1b90*/  FCHK P0, R8, R3 ;  /* 0x0000000308007302 */ /* 0x000e220000000000 */
[----:B------:R-:W-:-:S04]  /*1ba0*/  FFMA R6, R0, R8, RZ ;  /* 0x0000000800067223 */ /* 0x000fc800000000ff */
[----:B------:R-:W-:-:S04]  /*1bb0*/  FFMA R11, -R3, R6, R8 ;  /* 0x00000006030b7223 */ /* 0x000fc80000000108 */
[----:B------:R-:W-:Y:S01]  /*1bc0*/  FFMA R11, R0, R11, R6 ;  /* 0x0000000b000b7223 */ /* 0x000fe20000000006 */
[----:B0-----:R-:W-:Y:S06]  /*1bd0*/  @!P0 BRA `(.L_x_23) ;  /* 0x0000000000108947 */ /* 0x001fec0003800000 */
[----:B------:R-:W-:Y:S02]  /*1be0*/  MOV R0, R8 ;  /* 0x0000000800007202 */ /* 0x000fe40000000f00 */
[----:B------:R-:W-:-:S07]  /*1bf0*/  MOV R10, 0x1c10 ;  /* 0x00001c10000a7802 */ /* 0x000fce0000000f00 */
[----:B------:R-:W-:Y:S05]  /*1c00*/  CALL.REL.NOINC `($__internal_0_$__cuda_sm3x_div_rn_noftz_f32_slowpath) ;  /* 0x0000000400607944 */ /* 0x000fea0003c00000 */
[----:B------:R-:W-:-:S07]  /*1c10*/  MOV R11, R13 ;  /* 0x0000000d000b7202 */ /* 0x000fce0000000f00 */
.L_x_23:
[----:B------:R-:W-:Y:S05]  /*1c20*/  BSYNC.RECONVERGENT B0 ;  /* 0x0000000000007941 */ /* 0x000fea0003800200 */
.L_x_22:
[----:B------:R-:W2:Y:S01]  /*1c30*/  LDG.E R0, desc[UR4][R4.64+-0x80] ;  /* 0xffff800404007981 */ /* 0x000ea2000c1e1900 */
[----:B------:R-:W-:Y:S01]  /*1c40*/  HFMA2 R9, -RZ, RZ, 0.96630859375, -0.0022525787353515625 ;  /* 0x3bbb989dff097431 */ /* 0x000fe200000001ff */
[----:B------:R-:W-:Y:S01]  /*1c50*/  MOV R13, 0x437c0000 ;  /* 0x437c0000000d7802 */ /* 0x000fe20000000f00 */
[----:B------:R-:W0:Y:S01]  /*1c60*/  MUFU.RCP R10, R3 ;  /* 0x00000003000a7308 */ /* 0x000e220000001000 */
[----:B------:R1:W-:Y:S01]  /*1c70*/  STG.E desc[UR4][R4.64+-0x100], R11 ;  /* 0xffff000b04007986 */ /* 0x0003e2000c101904 */
        /* <DEDUP_REMOVED lines=16> */
[----:B01----:R-:W-:Y:S06]  /*1d80*/  @!P0 BRA `(.L_x_25) ;  /* 0x00000000000c8947 */ /* 0x003fec0003800000 */
[----:B------:R-:W-:Y:S02]  /*1d90*/  MOV R0, R8 ;  /* 0x0000000800007202 */ /* 0x000fe40000000f00 */
[----:B------:R-:W-:-:S07]  /*1da0*/  MOV R10, 0x1dc0 ;  /* 0x00001dc0000a7802 */ /* 0x000fce0000000f00 */
[----:B------:R-:W-:Y:S05]  /*1db0*/  CALL.REL.NOINC `($__internal_0_$__cuda_sm3x_div_rn_noftz_f32_slowpath) ;  /* 0x0000000000f47944 */ /* 0x000fea0003c00000 */
.L_x_25:
[----:B------:R-:W-:Y:S05]  /*1dc0*/  BSYNC.RECONVERGENT B0 ;  /* 0x0000000000007941 */ /* 0x000fea0003800200 */
.L_x_24:
        /* <DEDUP_REMOVED lines=25> */
[----:B------:R-:W-:-:S07]  /*1f60*/  MOV R11, R13 ;  /* 0x0000000d000b7202 */ /* 0x000fce0000000f00 */
.L_x_27:
[----:B------:R-:W-:Y:S05]  /*1f70*/  BSYNC.RECONVERGENT B0 ;  /* 0x0000000000007941 */ /* 0x000fea0003800200 */
.L_x_26:
        /* <DEDUP_REMOVED lines=25> */
.L_x_29:
[----:B------:R-:W-:Y:S05]  /*2110*/  BSYNC.RECONVERGENT B0 ;  /* 0x0000000000007941 */ /* 0x000fea0003800200 */
.L_x_28:
[----:B------:R1:W-:Y:S01]  /*2120*/  STG.E desc[UR4][R4.64+0x80], R13 ;  /* 0x0000800d04007986 */ /* 0x0003e2000c101904 */
[----:B------:R-:W-:Y:S02]  /*2130*/  IADD3 R2, PT, PT, R2, 0x80, RZ ;  /* 0x0000008002027810 */ /* 0x000fe40007ffe0ff */
[----:B------:R-:W-:Y:S02]  /*2140*/  IADD3 R0, P1, PT, R4, 0x200, RZ ;  /* 0x0000020004007810 */ /* 0x000fe40007f3e0ff */
[----:B------:R-:W-:Y:S02]  /*2150*/  ISETP.GE.AND P0, PT, R2, UR8, PT ;  /* 0x0000000802007c0c */ /* 0x000fe4000bf06270 */
[----:B------:R-:W-:-:S11]  /*2160*/  IADD3.X R9, PT, PT, RZ, R5, RZ, P1, !PT ;  /* 0x00000005ff097210 */ /* 0x000fd60000ffe4ff */
[----:B-1----:R-:W-:Y:S05]  /*2170*/  @!P0 BRA `(.L_x_30) ;  /* 0xfffffff8003c8947 */ /* 0x002fea000383ffff */
[----:B------:R-:W-:Y:S05]  /*2180*/  EXIT ;  /* 0x000000000000794d */ /* 0x000fea0003800000 */
        .weak           $__internal_0_$__cuda_sm3x_div_rn_noftz_f32_slowpath
        .type           $__internal_0_$__cuda_sm3x_div_rn_noftz_f32_slowpath,@function
        .size           $__internal_0_$__cuda_sm3x_div_rn_noftz_f32_slowpath,(.L_x_43 - $__internal_0_$__cuda_sm3x_div_rn_noftz_f32_slowpath)
$__internal_0_$__cuda_sm3x_div_rn_noftz_f32_slowpath:
[----:B------:R-:W-:Y:S01]  /*2190*/  SHF.R.U32.HI R12, RZ, 0x17, R3 ;  /* 0x00000017ff0c7819 */ /* 0x000fe20000011603 */
[----:B------:R-:W-:Y:S01]  /*21a0*/  BSSY.RECONVERGENT B2, `(.L_x_31) ;  /* 0x0000063000027945 */ /* 0x000fe20003800200 */
[----:B------:R-:W-:Y:S02]  /*21b0*/  SHF.R.U32.HI R11, RZ, 0x17, R0 ;  /* 0x00000017ff0b7819 */ /* 0x000fe40000011600 */
[----:B------:R-:W-:Y:S02]  /*21c0*/  LOP3.LUT R12, R12, 0xff, RZ, 0xc0, !PT ;  /* 0x000000ff0c0c7812 */ /* 0x000fe400078ec0ff */
[----:B------:R-:W-:Y:S02]  /*21d0*/  LOP3.LUT R15, R11, 0xff, RZ, 0xc0, !PT ;  /* 0x000000ff0b0f7812 */ /* 0x000fe400078ec0ff */
[----:B------:R-:W-:Y:S02]  /*21e0*/  IADD3 R16, PT, PT, R12, -0x1, RZ ;  /* 0xffffffff0c107810 */ /* 0x000fe40007ffe0ff */
[----:B------:R-:W-:-:S02]  /*21f0*/  IADD3 R14, PT, PT, R15, -0x1, RZ ;  /* 0xffffffff0f0e7810 */ /* 0x000fc40007ffe0ff */
[----:B------:R-:W-:Y:S02]  /*2200*/  ISETP.GT.U32.AND P0, PT, R16, 0xfd, PT ;  /* 0x000000fd1000780c */ /* 0x000fe40003f04070 */
[----:B------:R-:W-:Y:S02]  /*2210*/  MOV R13, R3 ;  /* 0x00000003000d7202 */ /* 0x000fe40000000f00 */
[----:B------:R-:W-:-:S13]  /*2220*/  ISETP.GT.U32.OR P0, PT, R14, 0xfd, P0 ;  /* 0x000000fd0e00780c */ /* 0x000fda0000704470 */
[----:B------:R-:W-:Y:S01]  /*2230*/  @!P0 MOV R11, RZ ;  /* 0x000000ff000b8202 */ /* 0x000fe20000000f00 */
[----:B------:R-:W-:Y:S06]  /*2240*/  @!P0 BRA `(.L_x_32) ;  /* 0x00000000005c8947 */ /* 0x000fec0003800000 */
[----:B------:R-:W-:Y:S02]  /*2250*/  FSETP.GTU.FTZ.AND P0, PT, |R0|, +INF , PT ;  /* 0x7f8000000000780b */ /* 0x000fe40003f1c200 */
[----:B------:R-:W-:-:S04]  /*2260*/  FSETP.GTU.FTZ.AND P1, PT, |R3|, +INF , PT ;  /* 0x7f8000000300780b */ /* 0x000fc80003f3c200 */
[----:B------:R-:W-:-:S13]  /*2270*/  PLOP3.LUT P0, PT, P0, P1, PT, 0xf8, 0x8f ;  /* 0x00000000008f781c */ /* 0x000fda0000703f70 */
[----:B------:R-:W-:Y:S05]  /*2280*/  @P0 BRA `(.L_x_33) ;  /* 0x00000004004c0947 */ /* 0x000fea0003800000 */
[----:B------:R-:W-:-:S13]  /*2290*/  LOP3.LUT P0, RZ, R13, 0x7fffffff, R0, 0xc8, !PT ;  /* 0x7fffffff0dff7812 */ /* 0x000fda000780c800 */
[----:B------:R-:W-:Y:S05]  /*22a0*/  @!P0 BRA `(.L_x_34) ;  /* 0x00000004003c8947 */ /* 0x000fea0003800000 */
[C---:B------:R-:W-:Y:S02]  /*22b0*/  FSETP.NEU.FTZ.AND P3, PT, |R0|.reuse, +INF , PT ;  /* 0x7f8000000000780b */ /* 0x040fe40003f7d200 */
[----:B------:R-:W-:Y:S02]  /*22c0*/  FSETP.NEU.FTZ.AND P1, PT, |R3|, +INF , PT ;  /* 0x7f8000000300780b */ /* 0x000fe40003f3d200 */
[----:B------:R-:W-:-:S11]  /*22d0*/  FSETP.NEU.FTZ.AND P0, PT, |R0|, +INF , PT ;  /* 0x7f8000000000780b */ /* 0x000fd60003f1d200 */
[----:B------:R-:W-:Y:S05]  /*22e0*/  @!P1 BRA !P3, `(.L_x_34) ;  /* 0x00000004002c9947 */ /* 0x000fea0005800000 */
[----:B------:R-:W-:-:S04]  /*22f0*/  LOP3.LUT P3, RZ, R0, 0x7fffffff, RZ, 0xc0, !PT ;  /* 0x7fffffff00ff7812 */ /* 0x000fc8000786c0ff */
[----:B------:R-:W-:-:S13]  /*2300*/  PLOP3.LUT P1, PT, P1, P3, PT, 0x2f, 0xf2 ;  /* 0x0000000000f2781c */ /* 0x000fda0000f26577 */
[----:B------:R-:W-:Y:S05]  /*2310*/  @P1 BRA `(.L_x_35) ;  /* 0x0000000400181947 */ /* 0x000fea0003800000 */
[----:B------:R-:W-:-:S04]  /*2320*/  LOP3.LUT P1, RZ, R13, 0x7fffffff, RZ, 0xc0, !PT ;  /* 0x7fffffff0dff7812 */ /* 0x000fc8000782c0ff */
[----:B------:R-:W-:-:S13]  /*2330*/  PLOP3.LUT P0, PT, P0, P1, PT, 0x2f, 0xf2 ;  /* 0x0000000000f2781c */ /* 0x000fda0000702577 */
[----:B------:R-:W-:Y:S05]  /*2340*/  @P0 BRA `(.L_x_36) ;  /* 0x0000000400000947 */ /* 0x000fea0003800000 */
[----:B------:R-:W-:Y:S02]  /*2350*/  ISETP.GE.AND P0, PT, R14, RZ, PT ;  /* 0x000000ff0e00720c */ /* 0x000fe40003f06270 */
[----:B------:R-:W-:-:S11]  /*2360*/  ISETP.GE.AND P1, PT, R16, RZ, PT ;  /* 0x000000ff1000720c */ /* 0x000fd60003f26270 */
[----:B------:R-:W-:Y:S01]  /*2370*/  @P0 MOV R11, RZ ;  /* 0x000000ff000b0202 */ /* 0x000fe20000000f00 */
[----:B------:R-:W-:Y:S01]  /*2380*/  @!P0 FFMA R0, R0, 1.84467440737095516160e+19, RZ ;  /* 0x5f80000000008823 */ /* 0x000fe200000000ff */
[----:B------:R-:W-:Y:S01]  /*2390*/  @!P0 MOV R11, 0xffffffc0 ;  /* 0xffffffc0000b8802 */ /* 0x000fe20000000f00 */
[----:B------:R-:W-:-:S03]  /*23a0*/  @!P1 FFMA R13, R3, 1.84467440737095516160e+19, RZ ;  /* 0x5f800000030d9823 */ /* 0x000fc600000000ff */
[----:B------:R-:W-:-:S07]  /*23b0*/  @!P1 IADD3 R11, PT, PT, R11, 0x40, RZ ;  /* 0x000000400b0b9810 */ /* 0x000fce0007ffe0ff */
.L_x_32:
[----:B------:R-:W-:Y:S01]  /*23c0*/  LEA R14, R12, 0xc0800000, 0x17 ;  /* 0xc08000000c0e7811 */ /* 0x000fe200078eb8ff */
[----:B------:R-:W-:Y:S01]  /*23d0*/  BSSY.RECONVERGENT B3, `(.L_x_37) ;  /* 0x0000036000037945 */ /* 0x000fe20003800200 */
[----:B------:R-:W-:Y:S02]  /*23e0*/  IADD3 R15, PT, PT, R15, -0x7f, RZ ;  /* 0xffffff810f0f7810 */ /* 0x000fe40007ffe0ff */
[----:B------:R-:W-:-:S03]  /*23f0*/  IADD3 R14, PT, PT, -R14, R13, RZ ;  /* 0x0000000d0e0e7210 */ /* 0x000fc60007ffe1ff */
[C---:B------:R-:W-:Y:S01]  /*2400*/  IMAD R0, R15.reuse, -0x800000, R0 ;  /* 0xff8000000f007824 */ /* 0x040fe200078e0200 */
[----:B------:R0:W1:Y:S01]  /*2410*/  MUFU.RCP R13, R14 ;  /* 0x0000000e000d7308 */ /* 0x0000620000001000 */
[----:B------:R-:W-:Y:S01]  /*2420*/  FADD.FTZ R17, -R14, -RZ ;  /* 0x800000ff0e117221 */ /* 0x000fe20000010100 */
[----:B0-----:R-:W-:-:S04]  /*2430*/  IADD3 R14, PT, PT, R15, 0x7f, -R12 ;  /* 0x0000007f0f0e7810 */ /* 0x001fc80007ffe80c */
[----:B------:R-:W-:Y:S01]  /*2440*/  IADD3 R11, PT, PT, R14, R11, RZ ;  /* 0x0000000b0e0b7210 */ /* 0x000fe20007ffe0ff */
[----:B-1----:R-:W-:-:S04]  /*2450*/  FFMA R16, R13, R17, 1 ;  /* 0x3f8000000d107423 */ /* 0x002fc80000000011 */
[----:B------:R-:W-:-:S04]  /*2460*/  FFMA R13, R13, R16, R13 ;  /* 0x000000100d0d7223 */ /* 0x000fc8000000000d */
[----:B------:R-:W-:-:S04]  /*2470*/  FFMA R16, R0, R13, RZ ;  /* 0x0000000d00107223 */ /* 0x000fc800000000ff */
[----:B------:R-:W-:-:S04]  /*2480*/  FFMA R18, R17, R16, R0 ;  /* 0x0000001011127223 */ /* 0x000fc80000000000 */
[----:B------:R-:W-:-:S04]  /*2490*/  FFMA R18, R13, R18, R16 ;  /* 0x000000120d127223 */ /* 0x000fc80000000010 */
[----:B------:R-:W-:-:S04]  /*24a0*/  FFMA R17, R17, R18, R0 ;  /* 0x0000001211117223 */ /* 0x000fc80000000000 */
[----:B------:R-:W-:-:S05]  /*24b0*/  FFMA R0, R13, R17, R18 ;  /* 0x000000110d007223 */ /* 0x000fca0000000012 */
[----:B------:R-:W-:-:S04]  /*24c0*/  SHF.R.U32.HI R12, RZ, 0x17, R0 ;  /* 0x00000017ff0c7819 */ /* 0x000fc80000011600 */
[----:B------:R-:W-:-:S04]  /*24d0*/  LOP3.LUT R12, R12, 0xff, RZ, 0xc0, !PT ;  /* 0x000000ff0c0c7812 */ /* 0x000fc800078ec0ff */
[----:B------:R-:W-:-:S04]  /*24e0*/  IADD3 R15, PT, PT, R12, R11, RZ ;  /* 0x0000000b0c0f7210 */ /* 0x000fc80007ffe0ff */
[----:B------:R-:W-:-:S04]  /*24f0*/  IADD3 R12, PT, PT, R15, -0x1, RZ ;  /* 0xffffffff0f0c7810 */ /* 0x000fc80007ffe0ff */
[----:B------:R-:W-:-:S13]  /*2500*/  ISETP.GE.U32.AND P0, PT, R12, 0xfe, PT ;  /* 0x000000fe0c00780c */ /* 0x000fda0003f06070 */
[----:B------:R-:W-:Y:S05]  /*2510*/  @!P0 BRA `(.L_x_38) ;  /* 0x0000000000808947 */ /* 0x000fea0003800000 */
[----:B------:R-:W-:-:S13]  /*2520*/  ISETP.GT.AND P0, PT, R15, 0xfe, PT ;  /* 0x000000fe0f00780c */ /* 0x000fda0003f04270 */
[----:B------:R-:W-:Y:S05]  /*2530*/  @P0 BRA `(.L_x_39) ;  /* 0x00000000006c0947 */ /* 0x000fea0003800000 */
[----:B------:R-:W-:-:S13]  /*2540*/  ISETP.GE.AND P0, PT, R15, 0x1, PT ;  /* 0x000000010f00780c */ /* 0x000fda0003f06270 */
[----:B------:R-:W-:Y:S05]  /*2550*/  @P0 BRA `(.L_x_40) ;  /* 0x0000000000740947 */ /* 0x000fea0003800000 */
[----:B------:R-:W-:Y:S02]  /*2560*/  ISETP.GE.AND P0, PT, R15, -0x18, PT ;  /* 0xffffffe80f00780c */ /* 0x000fe40003f06270 */
[----:B------:R-:W-:-:S11]  /*2570*/  LOP3.LUT R0, R0, 0x80000000, RZ, 0xc0, !PT ;  /* 0x8000000000007812 */ /* 0x000fd600078ec0ff */
[----:B------:R-:W-:Y:S05]  /*2580*/  @!P0 BRA `(.L_x_40) ;  /* 0x0000000000688947 */ /* 0x000fea0003800000 */
[CCC-:B------:R-:W-:Y:S01]  /*2590*/  FFMA.RZ R11, R13.reuse, R17.reuse, R18.reuse ;  /* 0x000000110d0b7223 */ /* 0x1c0fe2000000c012 */
[-CC-:B------:R-:W-:Y:S01]  /*25a0*/  FFMA.RM R12, R13, R17.reuse, R18.reuse ;  /* 0x000000110d0c7223 */ /* 0x180fe20000004012 */
[C---:B------:R-:W-:Y:S02]  /*25b0*/  ISETP.NE.AND P3, PT, R15.reuse, RZ, PT ;  /* 0x000000ff0f00720c */ /* 0x040fe40003f65270 */
[----:B------:R-:W-:Y:S02]  /*25c0*/  ISETP.NE.AND P1, PT, R15, RZ, PT ;  /* 0x000000ff0f00720c */ /* 0x000fe40003f25270 */
[----:B------:R-:W-:Y:S01]  /*25d0*/  LOP3.LUT R14, R11, 0x7fffff, RZ, 0xc0, !PT ;  /* 0x007fffff0b0e7812 */ /* 0x000fe200078ec0ff */
[----:B------:R-:W-:Y:S01]  /*25e0*/  FFMA.RP R11, R13, R17, R18 ;  /* 0x000000110d0b7223 */ /* 0x000fe20000008012 */
[----:B------:R-:W-:Y:S02]  /*25f0*/  IADD3 R13, PT, PT, R15, 0x20, RZ ;  /* 0x000000200f0d7810 */ /* 0x000fe40007ffe0ff */
[----:B------:R-:W-:-:S02]  /*2600*/  LOP3.LUT R14, R14, 0x800000, RZ, 0xfc, !PT ;  /* 0x008000000e0e7812 */ /* 0x000fc400078efcff */
[----:B------:R-:W-:Y:S02]  /*2610*/  IADD3 R15, PT, PT, -R15, RZ, RZ ;  /* 0x000000ff0f0f7210 */ /* 0x000fe40007ffe1ff */
[----:B------:R-:W-:Y:S02]  /*2620*/  SHF.L.U32 R13, R14, R13, RZ ;  /* 0x0000000d0e0d7219 */ /* 0x000fe400000006ff */
[----:B------:R-:W-:Y:S02]  /*2630*/  FSETP.NEU.FTZ.AND P0, PT, R11, R12, PT ;  /* 0x0000000c0b00720b */ /* 0x000fe40003f1d000 */
[----:B------:R-:W-:Y:S02]  /*2640*/  SEL R11, R15, RZ, P3 ;  /* 0x000000ff0f0b7207 */ /* 0x000fe40001800000 */
[----:B------:R-:W-:Y:S02]  /*2650*/  ISETP.NE.AND P1, PT, R13, RZ, P1 ;  /* 0x000000ff0d00720c */ /* 0x000fe40000f25270 */
[----:B------:R-:W-:-:S02]  /*2660*/  SHF.R.U32.HI R11, RZ, R11, R14 ;  /* 0x0000000bff0b7219 */ /* 0x000fc4000001160e */
[----:B------:R-:W-:Y:S02]  /*2670*/  PLOP3.LUT P0, PT, P0, P1, PT, 0xf8, 0x8f ;  /* 0x00000000008f781c */ /* 0x000fe40000703f70 */
[----:B------:R-:W-:Y:S02]  /*2680*/  SHF.R.U32.HI R13, RZ, 0x1, R11 ;  /* 0x00000001ff0d7819 */ /* 0x000fe4000001160b */
[----:B------:R-:W-:-:S04]  /*2690*/  SEL R12, RZ, 0x1, !P0 ;  /* 0x00000001ff0c7807 */ /* 0x000fc80004000000 */
[----:B------:R-:W-:-:S04]  /*26a0*/  LOP3.LUT R12, R12, 0x1, R13, 0xf8, !PT ;  /* 0x000000010c0c7812 */ /* 0x000fc800078ef80d */
[----:B------:R-:W-:-:S04]  /*26b0*/  LOP3.LUT R12, R12, R11, RZ, 0xc0, !PT ;  /* 0x0000000b0c0c7212 */ /* 0x000fc800078ec0ff */
[----:B------:R-:W-:-:S04]  /*26c0*/  IADD3 R13, PT, PT, R13, R12, RZ ;  /* 0x0000000c0d0d7210 */ /* 0x000fc80007ffe0ff */
[----:B------:R-:W-:Y:S01]  /*26d0*/  LOP3.LUT R0, R13, R0, RZ, 0xfc, !PT ;  /* 0x000000000d007212 */ /* 0x000fe200078efcff */
[----:B------:R-:W-:Y:S06]  /*26e0*/  BRA `(.L_x_40) ;  /* 0x0000000000107947 */ /* 0x000fec0003800000 */
.L_x_39:
[----:B------:R-:W-:-:S04]  /*26f0*/  LOP3.LUT R0, R0, 0x80000000, RZ, 0xc0, !PT ;  /* 0x8000000000007812 */ /* 0x000fc800078ec0ff */
[----:B------:R-:W-:Y:S01]  /*2700*/  LOP3.LUT R0, R0, 0x7f800000, RZ, 0xfc, !PT ;  /* 0x7f80000000007812 */ /* 0x000fe200078efcff */
[----:B------:R-:W-:Y:S06]  /*2710*/  BRA `(.L_x_40) ;  /* 0x0000000000047947 */ /* 0x000fec0003800000 */
.L_x_38:
[----:B------:R-:W-:-:S07]  /*2720*/  LEA R0, R11, R0, 0x17 ;  /* 0x000000000b007211 */ /* 0x000fce00078eb8ff */
.L_x_40:
[----:B------:R-:W-:Y:S05]  /*2730*/  BSYNC.RECONVERGENT B3 ;  /* 0x0000000000037941 */ /* 0x000fea0003800200 */
.L_x_37:
[----:B------:R-:W-:Y:S05]  /*2740*/  BRA `(.L_x_41) ;  /* 0x0000000000207947 */ /* 0x000fea0003800000 */
.L_x_36:
[----:B------:R-:W-:-:S04]  /*2750*/  LOP3.LUT R0, R13, 0x80000000, R0, 0x48, !PT ;  /* 0x800000000d007812 */ /* 0x000fc800078e4800 */
[----:B------:R-:W-:Y:S01]  /*2760*/  LOP3.LUT R0, R0, 0x7f800000, RZ, 0xfc, !PT ;  /* 0x7f80000000007812 */ /* 0x000fe200078efcff */
[----:B------:R-:W-:Y:S06]  /*2770*/  BRA `(.L_x_41) ;  /* 0x0000000000147947 */ /* 0x000fec0003800000 */
.L_x_35:
[----:B------:R-:W-:Y:S01]  /*2780*/  LOP3.LUT R0, R13, 0x80000000, R0, 0x48, !PT ;  /* 0x800000000d007812 */ /* 0x000fe200078e4800 */
[----:B------:R-:W-:Y:S06]  /*2790*/  BRA `(.L_x_41) ;  /* 0x00000000000c7947 */ /* 0x000fec0003800000 */
.L_x_34:
[----:B------:R-:W0:Y:S01]  /*27a0*/  MUFU.RSQ R0, -QNAN ;  /* 0xffc0000000007908 */ /* 0x000e220000001400 */
[----:B------:R-:W-:Y:S05]  /*27b0*/  BRA `(.L_x_41) ;  /* 0x0000000000047947 */ /* 0x000fea0003800000 */
.L_x_33:
[----:B------:R-:W-:-:S07]  /*27c0*/  FADD.FTZ R0, R0, R3 ;  /* 0x0000000300007221 */ /* 0x000fce0000010000 */
.L_x_41:
[----:B------:R-:W-:Y:S05]  /*27d0*/  BSYNC.RECONVERGENT B2 ;  /* 0x0000000000027941 */ /* 0x000fea0003800200 */
.L_x_31:
[----:B------:R-:W-:Y:S01]  /*27e0*/  HFMA2 R11, -RZ, RZ, 0, 0 ;  /* 0x00000000ff0b7431 */ /* 0x000fe200000001ff */
[----:B0-----:R-:W-:-:S03]  /*27f0*/  MOV R13, R0 ;  /* 0x00000000000d7202 */ /* 0x001fc60000000f00 */
[----:B------:R-:W-:Y:S05]  /*2800*/  RET.REL.NODEC R10 `(_Z22__kernel_fused_softmaxPfii) ;  /* 0xffffffd40afc7950 */ /* 0x000fea0003c3ffff */
.L_x_42:
[----:B------:R-:W-:-:S00]  /*2810*/  BRA `(.L_x_42) ;  /* 0xfffffffc00fc7947 */ /* 0x000fc0000383ffff */
[----:B------:R-:W-:-:S00]  /*2820*/  NOP ;  /* 0x0000000000007918 */ /* 0x000fc00000000000 */
        /* <DEDUP_REMOVED lines=13> */
.L_x_43:


//--------------------- .nv.shared.reserved.0     --------------------------
	.section	.nv.shared.reserved.0,"aw",@nobits
	.weak		__nv_reservedSMEM_offset_0_alias
	.size		__nv_reservedSMEM_offset_0_alias, 0, 64
	.other		__nv_reservedSMEM_offset_0_alias,@"STO_CUDA_RESERVED_SHARED STV_DEFAULT"
__nv_reservedSMEM_offset_0_alias:
	.zero		0
	.zero		64


//--------------------- .nv.constant0._Z22__kernel_fused_softmaxPfii --------------------------
	.section	.nv.constant0._Z22__kernel_fused_softmaxPfii,"a",@progbits
	.sectionflags	@""
	.align	4
.nv.constant0._Z22__kernel_fused_softmaxPfii:
	.zero		912


//--------------------- SYMBOLS --------------------------

	.type		.nv.reservedSmem.offset0,@object
	.size		.nv.reservedSmem.offset0,0x4
